//
// Generated by NVIDIA NVVM Compiler
//
// Compiler Build ID: CL-36424714
// Cuda compilation tools, release 13.0, V13.0.88
// Based on NVVM 20.0.0
//

.version 9.0
.target sm_100
.address_size 64

	// .globl	_ZN8pygpukit3ops5paged25paged_attention_v1_kernelEPK6__halfS4_S4_PKiS6_PS2_iiiiiif
// _ZZN8pygpukit3ops5paged25paged_attention_v1_kernelEPK6__halfS4_S4_PKiS6_PS2_iiiiiifE10shared_max has been demoted
// _ZZN8pygpukit3ops5paged25paged_attention_v1_kernelEPK6__halfS4_S4_PKiS6_PS2_iiiiiifE10shared_sum has been demoted
.extern .shared .align 16 .b8 _ZN8pygpukit3ops5paged4smemE[];

.visible .entry _ZN8pygpukit3ops5paged25paged_attention_v1_kernelEPK6__halfS4_S4_PKiS6_PS2_iiiiiif(
	.param .u64 .ptr .align 1 _ZN8pygpukit3ops5paged25paged_attention_v1_kernelEPK6__halfS4_S4_PKiS6_PS2_iiiiiif_param_0,
	.param .u64 .ptr .align 1 _ZN8pygpukit3ops5paged25paged_attention_v1_kernelEPK6__halfS4_S4_PKiS6_PS2_iiiiiif_param_1,
	.param .u64 .ptr .align 1 _ZN8pygpukit3ops5paged25paged_attention_v1_kernelEPK6__halfS4_S4_PKiS6_PS2_iiiiiif_param_2,
	.param .u64 .ptr .align 1 _ZN8pygpukit3ops5paged25paged_attention_v1_kernelEPK6__halfS4_S4_PKiS6_PS2_iiiiiif_param_3,
	.param .u64 .ptr .align 1 _ZN8pygpukit3ops5paged25paged_attention_v1_kernelEPK6__halfS4_S4_PKiS6_PS2_iiiiiif_param_4,
	.param .u64 .ptr .align 1 _ZN8pygpukit3ops5paged25paged_attention_v1_kernelEPK6__halfS4_S4_PKiS6_PS2_iiiiiif_param_5,
	.param .u32 _ZN8pygpukit3ops5paged25paged_attention_v1_kernelEPK6__halfS4_S4_PKiS6_PS2_iiiiiif_param_6,
	.param .u32 _ZN8pygpukit3ops5paged25paged_attention_v1_kernelEPK6__halfS4_S4_PKiS6_PS2_iiiiiif_param_7,
	.param .u32 _ZN8pygpukit3ops5paged25paged_attention_v1_kernelEPK6__halfS4_S4_PKiS6_PS2_iiiiiif_param_8,
	.param .u32 _ZN8pygpukit3ops5paged25paged_attention_v1_kernelEPK6__halfS4_S4_PKiS6_PS2_iiiiiif_param_9,
	.param .u32 _ZN8pygpukit3ops5paged25paged_attention_v1_kernelEPK6__halfS4_S4_PKiS6_PS2_iiiiiif_param_10,
	.param .u32 _ZN8pygpukit3ops5paged25paged_attention_v1_kernelEPK6__halfS4_S4_PKiS6_PS2_iiiiiif_param_11,
	.param .f32 _ZN8pygpukit3ops5paged25paged_attention_v1_kernelEPK6__halfS4_S4_PKiS6_PS2_iiiiiif_param_12
)
{
	.reg .pred 	%p<63>;
	.reg .b16 	%rs<41>;
	.reg .b32 	%r<305>;
	.reg .b32 	%f<372>;
	.reg .b64 	%rd<57>;
	// demoted variable
	.shared .align 4 .b8 _ZZN8pygpukit3ops5paged25paged_attention_v1_kernelEPK6__halfS4_S4_PKiS6_PS2_iiiiiifE10shared_max[128];
	// demoted variable
	.shared .align 4 .b8 _ZZN8pygpukit3ops5paged25paged_attention_v1_kernelEPK6__halfS4_S4_PKiS6_PS2_iiiiiifE10shared_sum[128];
	ld.param.u64 	%rd7, [_ZN8pygpukit3ops5paged25paged_attention_v1_kernelEPK6__halfS4_S4_PKiS6_PS2_iiiiiif_param_0];
	ld.param.u64 	%rd10, [_ZN8pygpukit3ops5paged25paged_attention_v1_kernelEPK6__halfS4_S4_PKiS6_PS2_iiiiiif_param_1];
	ld.param.u64 	%rd11, [_ZN8pygpukit3ops5paged25paged_attention_v1_kernelEPK6__halfS4_S4_PKiS6_PS2_iiiiiif_param_2];
	ld.param.u64 	%rd12, [_ZN8pygpukit3ops5paged25paged_attention_v1_kernelEPK6__halfS4_S4_PKiS6_PS2_iiiiiif_param_3];
	ld.param.u64 	%rd8, [_ZN8pygpukit3ops5paged25paged_attention_v1_kernelEPK6__halfS4_S4_PKiS6_PS2_iiiiiif_param_4];
	ld.param.u64 	%rd9, [_ZN8pygpukit3ops5paged25paged_attention_v1_kernelEPK6__halfS4_S4_PKiS6_PS2_iiiiiif_param_5];
	ld.param.u32 	%r96, [_ZN8pygpukit3ops5paged25paged_attention_v1_kernelEPK6__halfS4_S4_PKiS6_PS2_iiiiiif_param_6];
	ld.param.u32 	%r91, [_ZN8pygpukit3ops5paged25paged_attention_v1_kernelEPK6__halfS4_S4_PKiS6_PS2_iiiiiif_param_7];
	ld.param.u32 	%r92, [_ZN8pygpukit3ops5paged25paged_attention_v1_kernelEPK6__halfS4_S4_PKiS6_PS2_iiiiiif_param_8];
	ld.param.u32 	%r93, [_ZN8pygpukit3ops5paged25paged_attention_v1_kernelEPK6__halfS4_S4_PKiS6_PS2_iiiiiif_param_9];
	ld.param.u32 	%r94, [_ZN8pygpukit3ops5paged25paged_attention_v1_kernelEPK6__halfS4_S4_PKiS6_PS2_iiiiiif_param_10];
	ld.param.u32 	%r95, [_ZN8pygpukit3ops5paged25paged_attention_v1_kernelEPK6__halfS4_S4_PKiS6_PS2_iiiiiif_param_11];
	ld.param.f32 	%f63, [_ZN8pygpukit3ops5paged25paged_attention_v1_kernelEPK6__halfS4_S4_PKiS6_PS2_iiiiiif_param_12];
	cvta.to.global.u64 	%rd1, %rd10;
	cvta.to.global.u64 	%rd2, %rd11;
	cvta.to.global.u64 	%rd3, %rd12;
	mov.u32 	%r1, %ctaid.x;
	mov.u32 	%r2, %ctaid.y;
	setp.ge.s32 	%p1, %r1, %r96;
	@%p1 bra 	$L__BB0_78;
	cvta.to.global.u64 	%rd13, %rd8;
	div.s32 	%r97, %r91, %r92;
	div.s32 	%r3, %r2, %r97;
	mul.wide.u32 	%rd14, %r1, 4;
	add.s64 	%rd15, %rd13, %rd14;
	ld.global.nc.u32 	%r4, [%rd15];
	mov.u32 	%r300, %tid.x;
	setp.ge.s32 	%p2, %r300, %r93;
	@%p2 bra 	$L__BB0_4;
	mad.lo.s32 	%r98, %r91, %r1, %r2;
	mul.lo.s32 	%r6, %r98, %r93;
	mov.u32 	%r7, %ntid.x;
	cvta.to.global.u64 	%rd4, %rd7;
	mov.u32 	%r278, %r300;
$L__BB0_3:
	add.s32 	%r99, %r278, %r6;
	mul.wide.s32 	%rd16, %r99, 2;
	add.s64 	%rd17, %rd4, %rd16;
	ld.global.nc.u16 	%rs1, [%rd17];
	// begin inline asm
	{  cvt.f32.f16 %f64, %rs1;}

	// end inline asm
	shl.b32 	%r100, %r278, 2;
	mov.u32 	%r101, _ZN8pygpukit3ops5paged4smemE;
	add.s32 	%r102, %r101, %r100;
	st.shared.f32 	[%r102], %f64;
	add.s32 	%r278, %r278, %r7;
	setp.lt.s32 	%p3, %r278, %r93;
	@%p3 bra 	$L__BB0_3;
$L__BB0_4:
	shl.b32 	%r103, %r93, 2;
	mov.u32 	%r104, _ZN8pygpukit3ops5paged4smemE;
	add.s32 	%r10, %r104, %r103;
	bar.sync 	0;
	setp.ge.s32 	%p4, %r300, %r4;
	@%p4 bra 	$L__BB0_23;
	setp.lt.s32 	%p5, %r93, 1;
	mov.u32 	%r11, %ntid.x;
	@%p5 bra 	$L__BB0_21;
	and.b32  	%r12, %r93, 15;
	and.b32  	%r13, %r93, 7;
	and.b32  	%r14, %r93, 2147483632;
	and.b32  	%r15, %r93, 3;
	mul.lo.s32 	%r16, %r95, %r1;
	mov.u32 	%r279, %r300;
$L__BB0_7:
	setp.lt.u32 	%p7, %r93, 16;
	div.s32 	%r108, %r279, %r94;
	mul.lo.s32 	%r109, %r108, %r94;
	sub.s32 	%r110, %r279, %r109;
	add.s32 	%r111, %r108, %r16;
	mul.wide.s32 	%rd18, %r111, 4;
	add.s64 	%rd19, %rd3, %rd18;
	ld.global.nc.u32 	%r112, [%rd19];
	mad.lo.s32 	%r113, %r112, %r92, %r3;
	mad.lo.s32 	%r114, %r113, %r94, %r110;
	mul.lo.s32 	%r18, %r114, %r93;
	mov.f32 	%f343, 0f00000000;
	mov.b32 	%r282, 0;
	@%p7 bra 	$L__BB0_10;
	mov.f32 	%f343, 0f00000000;
	mov.b32 	%r280, 0;
$L__BB0_9:
	.pragma "nounroll";
	shl.b32 	%r116, %r280, 2;
	mov.u32 	%r117, _ZN8pygpukit3ops5paged4smemE;
	add.s32 	%r118, %r117, %r116;
	ld.shared.v4.f32 	{%f84, %f85, %f86, %f87}, [%r118];
	add.s32 	%r119, %r18, %r280;
	mul.wide.s32 	%rd20, %r119, 2;
	add.s64 	%rd21, %rd1, %rd20;
	ld.global.nc.u16 	%rs2, [%rd21];
	// begin inline asm
	{  cvt.f32.f16 %f68, %rs2;}

	// end inline asm
	fma.rn.f32 	%f88, %f84, %f68, %f343;
	ld.global.nc.u16 	%rs3, [%rd21+2];
	// begin inline asm
	{  cvt.f32.f16 %f69, %rs3;}

	// end inline asm
	fma.rn.f32 	%f89, %f85, %f69, %f88;
	ld.global.nc.u16 	%rs4, [%rd21+4];
	// begin inline asm
	{  cvt.f32.f16 %f70, %rs4;}

	// end inline asm
	fma.rn.f32 	%f90, %f86, %f70, %f89;
	ld.global.nc.u16 	%rs5, [%rd21+6];
	// begin inline asm
	{  cvt.f32.f16 %f71, %rs5;}

	// end inline asm
	fma.rn.f32 	%f91, %f87, %f71, %f90;
	ld.shared.v4.f32 	{%f92, %f93, %f94, %f95}, [%r118+16];
	ld.global.nc.u16 	%rs6, [%rd21+8];
	// begin inline asm
	{  cvt.f32.f16 %f72, %rs6;}

	// end inline asm
	fma.rn.f32 	%f96, %f92, %f72, %f91;
	ld.global.nc.u16 	%rs7, [%rd21+10];
	// begin inline asm
	{  cvt.f32.f16 %f73, %rs7;}

	// end inline asm
	fma.rn.f32 	%f97, %f93, %f73, %f96;
	ld.global.nc.u16 	%rs8, [%rd21+12];
	// begin inline asm
	{  cvt.f32.f16 %f74, %rs8;}

	// end inline asm
	fma.rn.f32 	%f98, %f94, %f74, %f97;
	ld.global.nc.u16 	%rs9, [%rd21+14];
	// begin inline asm
	{  cvt.f32.f16 %f75, %rs9;}

	// end inline asm
	fma.rn.f32 	%f99, %f95, %f75, %f98;
	ld.shared.v4.f32 	{%f100, %f101, %f102, %f103}, [%r118+32];
	ld.global.nc.u16 	%rs10, [%rd21+16];
	// begin inline asm
	{  cvt.f32.f16 %f76, %rs10;}

	// end inline asm
	fma.rn.f32 	%f104, %f100, %f76, %f99;
	ld.global.nc.u16 	%rs11, [%rd21+18];
	// begin inline asm
	{  cvt.f32.f16 %f77, %rs11;}

	// end inline asm
	fma.rn.f32 	%f105, %f101, %f77, %f104;
	ld.global.nc.u16 	%rs12, [%rd21+20];
	// begin inline asm
	{  cvt.f32.f16 %f78, %rs12;}

	// end inline asm
	fma.rn.f32 	%f106, %f102, %f78, %f105;
	ld.global.nc.u16 	%rs13, [%rd21+22];
	// begin inline asm
	{  cvt.f32.f16 %f79, %rs13;}

	// end inline asm
	fma.rn.f32 	%f107, %f103, %f79, %f106;
	ld.shared.v4.f32 	{%f108, %f109, %f110, %f111}, [%r118+48];
	ld.global.nc.u16 	%rs14, [%rd21+24];
	// begin inline asm
	{  cvt.f32.f16 %f80, %rs14;}

	// end inline asm
	fma.rn.f32 	%f112, %f108, %f80, %f107;
	ld.global.nc.u16 	%rs15, [%rd21+26];
	// begin inline asm
	{  cvt.f32.f16 %f81, %rs15;}

	// end inline asm
	fma.rn.f32 	%f113, %f109, %f81, %f112;
	ld.global.nc.u16 	%rs16, [%rd21+28];
	// begin inline asm
	{  cvt.f32.f16 %f82, %rs16;}

	// end inline asm
	fma.rn.f32 	%f114, %f110, %f82, %f113;
	ld.global.nc.u16 	%rs17, [%rd21+30];
	// begin inline asm
	{  cvt.f32.f16 %f83, %rs17;}

	// end inline asm
	fma.rn.f32 	%f343, %f111, %f83, %f114;
	add.s32 	%r280, %r280, 16;
	setp.ne.s32 	%p8, %r280, %r14;
	mov.u32 	%r282, %r14;
	@%p8 bra 	$L__BB0_9;
$L__BB0_10:
	setp.eq.s32 	%p9, %r12, 0;
	@%p9 bra 	$L__BB0_20;
	add.s32 	%r120, %r12, -1;
	setp.lt.u32 	%p10, %r120, 7;
	@%p10 bra 	$L__BB0_13;
	shl.b32 	%r121, %r282, 2;
	mov.u32 	%r122, _ZN8pygpukit3ops5paged4smemE;
	add.s32 	%r123, %r122, %r121;
	ld.shared.f32 	%f124, [%r123];
	add.s32 	%r124, %r18, %r282;
	mul.wide.s32 	%rd22, %r124, 2;
	add.s64 	%rd23, %rd1, %rd22;
	ld.global.nc.u16 	%rs18, [%rd23];
	// begin inline asm
	{  cvt.f32.f16 %f116, %rs18;}

	// end inline asm
	fma.rn.f32 	%f125, %f124, %f116, %f343;
	ld.shared.f32 	%f126, [%r123+4];
	ld.global.nc.u16 	%rs19, [%rd23+2];
	// begin inline asm
	{  cvt.f32.f16 %f117, %rs19;}

	// end inline asm
	fma.rn.f32 	%f127, %f126, %f117, %f125;
	ld.shared.f32 	%f128, [%r123+8];
	ld.global.nc.u16 	%rs20, [%rd23+4];
	// begin inline asm
	{  cvt.f32.f16 %f118, %rs20;}

	// end inline asm
	fma.rn.f32 	%f129, %f128, %f118, %f127;
	ld.shared.f32 	%f130, [%r123+12];
	ld.global.nc.u16 	%rs21, [%rd23+6];
	// begin inline asm
	{  cvt.f32.f16 %f119, %rs21;}

	// end inline asm
	fma.rn.f32 	%f131, %f130, %f119, %f129;
	ld.shared.f32 	%f132, [%r123+16];
	ld.global.nc.u16 	%rs22, [%rd23+8];
	// begin inline asm
	{  cvt.f32.f16 %f120, %rs22;}

	// end inline asm
	fma.rn.f32 	%f133, %f132, %f120, %f131;
	ld.shared.f32 	%f134, [%r123+20];
	ld.global.nc.u16 	%rs23, [%rd23+10];
	// begin inline asm
	{  cvt.f32.f16 %f121, %rs23;}

	// end inline asm
	fma.rn.f32 	%f135, %f134, %f121, %f133;
	ld.shared.f32 	%f136, [%r123+24];
	ld.global.nc.u16 	%rs24, [%rd23+12];
	// begin inline asm
	{  cvt.f32.f16 %f122, %rs24;}

	// end inline asm
	fma.rn.f32 	%f137, %f136, %f122, %f135;
	ld.shared.f32 	%f138, [%r123+28];
	ld.global.nc.u16 	%rs25, [%rd23+14];
	// begin inline asm
	{  cvt.f32.f16 %f123, %rs25;}

	// end inline asm
	fma.rn.f32 	%f343, %f138, %f123, %f137;
	add.s32 	%r282, %r282, 8;
$L__BB0_13:
	setp.eq.s32 	%p11, %r13, 0;
	@%p11 bra 	$L__BB0_20;
	add.s32 	%r125, %r13, -1;
	setp.lt.u32 	%p12, %r125, 3;
	@%p12 bra 	$L__BB0_16;
	shl.b32 	%r126, %r282, 2;
	mov.u32 	%r127, _ZN8pygpukit3ops5paged4smemE;
	add.s32 	%r128, %r127, %r126;
	ld.shared.f32 	%f144, [%r128];
	add.s32 	%r129, %r18, %r282;
	mul.wide.s32 	%rd24, %r129, 2;
	add.s64 	%rd25, %rd1, %rd24;
	ld.global.nc.u16 	%rs26, [%rd25];
	// begin inline asm
	{  cvt.f32.f16 %f140, %rs26;}

	// end inline asm
	fma.rn.f32 	%f145, %f144, %f140, %f343;
	ld.shared.f32 	%f146, [%r128+4];
	ld.global.nc.u16 	%rs27, [%rd25+2];
	// begin inline asm
	{  cvt.f32.f16 %f141, %rs27;}

	// end inline asm
	fma.rn.f32 	%f147, %f146, %f141, %f145;
	ld.shared.f32 	%f148, [%r128+8];
	ld.global.nc.u16 	%rs28, [%rd25+4];
	// begin inline asm
	{  cvt.f32.f16 %f142, %rs28;}

	// end inline asm
	fma.rn.f32 	%f149, %f148, %f142, %f147;
	ld.shared.f32 	%f150, [%r128+12];
	ld.global.nc.u16 	%rs29, [%rd25+6];
	// begin inline asm
	{  cvt.f32.f16 %f143, %rs29;}

	// end inline asm
	fma.rn.f32 	%f343, %f150, %f143, %f149;
	add.s32 	%r282, %r282, 4;
$L__BB0_16:
	setp.eq.s32 	%p13, %r15, 0;
	@%p13 bra 	$L__BB0_20;
	setp.eq.s32 	%p14, %r15, 1;
	shl.b32 	%r130, %r282, 2;
	mov.u32 	%r131, _ZN8pygpukit3ops5paged4smemE;
	add.s32 	%r26, %r131, %r130;
	ld.shared.f32 	%f152, [%r26];
	add.s32 	%r132, %r18, %r282;
	mul.wide.s32 	%rd26, %r132, 2;
	add.s64 	%rd5, %rd1, %rd26;
	ld.global.nc.u16 	%rs30, [%rd5];
	// begin inline asm
	{  cvt.f32.f16 %f151, %rs30;}

	// end inline asm
	fma.rn.f32 	%f343, %f152, %f151, %f343;
	@%p14 bra 	$L__BB0_20;
	setp.eq.s32 	%p15, %r15, 2;
	ld.shared.f32 	%f154, [%r26+4];
	ld.global.nc.u16 	%rs31, [%rd5+2];
	// begin inline asm
	{  cvt.f32.f16 %f153, %rs31;}

	// end inline asm
	fma.rn.f32 	%f343, %f154, %f153, %f343;
	@%p15 bra 	$L__BB0_20;
	ld.shared.f32 	%f156, [%r26+8];
	ld.global.nc.u16 	%rs32, [%rd5+4];
	// begin inline asm
	{  cvt.f32.f16 %f155, %rs32;}

	// end inline asm
	fma.rn.f32 	%f343, %f156, %f155, %f343;
$L__BB0_20:
	mul.f32 	%f157, %f63, %f343;
	shl.b32 	%r133, %r279, 2;
	add.s32 	%r134, %r10, %r133;
	st.shared.f32 	[%r134], %f157;
	add.s32 	%r279, %r279, %r11;
	setp.lt.s32 	%p16, %r279, %r4;
	@%p16 bra 	$L__BB0_7;
	bra.uni 	$L__BB0_23;
$L__BB0_21:
	mul.f32 	%f15, %f63, 0f00000000;
	mov.u32 	%r284, %r300;
$L__BB0_22:
	shl.b32 	%r105, %r284, 2;
	add.s32 	%r106, %r10, %r105;
	st.shared.f32 	[%r106], %f15;
	add.s32 	%r284, %r284, %r11;
	setp.lt.s32 	%p6, %r284, %r4;
	@%p6 bra 	$L__BB0_22;
$L__BB0_23:
	setp.ge.s32 	%p17, %r300, %r4;
	bar.sync 	0;
	mov.f32 	%f345, 0fE0AD78EC;
	@%p17 bra 	$L__BB0_26;
	mov.f32 	%f345, 0fE0AD78EC;
	mov.u32 	%r30, %ntid.x;
	mov.u32 	%r285, %r300;
$L__BB0_25:
	shl.b32 	%r135, %r285, 2;
	add.s32 	%r136, %r10, %r135;
	ld.shared.f32 	%f160, [%r136];
	max.f32 	%f345, %f345, %f160;
	add.s32 	%r285, %r285, %r30;
	setp.lt.s32 	%p18, %r285, %r4;
	@%p18 bra 	$L__BB0_25;
$L__BB0_26:
	shr.u32 	%r33, %r300, 5;
	and.b32  	%r34, %r300, 31;
	mov.b32 	%r137, %f345;
	shfl.sync.bfly.b32	%r138|%p19, %r137, 16, 31, -1;
	mov.b32 	%f161, %r138;
	max.f32 	%f162, %f345, %f161;
	mov.b32 	%r139, %f162;
	shfl.sync.bfly.b32	%r140|%p20, %r139, 8, 31, -1;
	mov.b32 	%f163, %r140;
	max.f32 	%f164, %f162, %f163;
	mov.b32 	%r141, %f164;
	shfl.sync.bfly.b32	%r142|%p21, %r141, 4, 31, -1;
	mov.b32 	%f165, %r142;
	max.f32 	%f166, %f164, %f165;
	mov.b32 	%r143, %f166;
	shfl.sync.bfly.b32	%r144|%p22, %r143, 2, 31, -1;
	mov.b32 	%f167, %r144;
	max.f32 	%f168, %f166, %f167;
	mov.b32 	%r145, %f168;
	shfl.sync.bfly.b32	%r146|%p23, %r145, 1, 31, -1;
	mov.b32 	%f169, %r146;
	max.f32 	%f19, %f168, %f169;
	setp.ne.s32 	%p24, %r34, 0;
	@%p24 bra 	$L__BB0_28;
	shl.b32 	%r147, %r33, 2;
	mov.u32 	%r148, _ZZN8pygpukit3ops5paged25paged_attention_v1_kernelEPK6__halfS4_S4_PKiS6_PS2_iiiiiifE10shared_max;
	add.s32 	%r149, %r148, %r147;
	st.shared.f32 	[%r149], %f19;
$L__BB0_28:
	bar.sync 	0;
	setp.ne.s32 	%p25, %r300, 0;
	@%p25 bra 	$L__BB0_43;
	ld.shared.f32 	%f354, [_ZZN8pygpukit3ops5paged25paged_attention_v1_kernelEPK6__halfS4_S4_PKiS6_PS2_iiiiiifE10shared_max];
	mov.u32 	%r35, %ntid.x;
	setp.lt.u32 	%p26, %r35, 33;
	@%p26 bra 	$L__BB0_42;
	add.s32 	%r151, %r35, 31;
	shr.u32 	%r152, %r151, 5;
	add.s32 	%r36, %r152, -1;
	add.s32 	%r153, %r152, -2;
	and.b32  	%r37, %r36, 15;
	setp.lt.u32 	%p27, %r153, 15;
	mov.b32 	%r288, 1;
	@%p27 bra 	$L__BB0_33;
	and.b32  	%r38, %r36, -16;
	mov.b32 	%r286, 1;
$L__BB0_32:
	.pragma "nounroll";
	shl.b32 	%r155, %r286, 2;
	mov.u32 	%r156, _ZZN8pygpukit3ops5paged25paged_attention_v1_kernelEPK6__halfS4_S4_PKiS6_PS2_iiiiiifE10shared_max;
	add.s32 	%r157, %r156, %r155;
	ld.shared.f32 	%f171, [%r157];
	max.f32 	%f172, %f354, %f171;
	ld.shared.f32 	%f173, [%r157+4];
	max.f32 	%f174, %f172, %f173;
	ld.shared.f32 	%f175, [%r157+8];
	max.f32 	%f176, %f174, %f175;
	ld.shared.f32 	%f177, [%r157+12];
	max.f32 	%f178, %f176, %f177;
	ld.shared.f32 	%f179, [%r157+16];
	max.f32 	%f180, %f178, %f179;
	ld.shared.f32 	%f181, [%r157+20];
	max.f32 	%f182, %f180, %f181;
	ld.shared.f32 	%f183, [%r157+24];
	max.f32 	%f184, %f182, %f183;
	ld.shared.f32 	%f185, [%r157+28];
	max.f32 	%f186, %f184, %f185;
	ld.shared.f32 	%f187, [%r157+32];
	max.f32 	%f188, %f186, %f187;
	ld.shared.f32 	%f189, [%r157+36];
	max.f32 	%f190, %f188, %f189;
	ld.shared.f32 	%f191, [%r157+40];
	max.f32 	%f192, %f190, %f191;
	ld.shared.f32 	%f193, [%r157+44];
	max.f32 	%f194, %f192, %f193;
	ld.shared.f32 	%f195, [%r157+48];
	max.f32 	%f196, %f194, %f195;
	ld.shared.f32 	%f197, [%r157+52];
	max.f32 	%f198, %f196, %f197;
	ld.shared.f32 	%f199, [%r157+56];
	max.f32 	%f200, %f198, %f199;
	ld.shared.f32 	%f201, [%r157+60];
	max.f32 	%f354, %f200, %f201;
	add.s32 	%r288, %r286, 16;
	add.s32 	%r158, %r286, 15;
	setp.ne.s32 	%p28, %r158, %r38;
	mov.u32 	%r286, %r288;
	@%p28 bra 	$L__BB0_32;
$L__BB0_33:
	setp.eq.s32 	%p29, %r37, 0;
	@%p29 bra 	$L__BB0_42;
	and.b32  	%r42, %r36, 7;
	setp.lt.u32 	%p30, %r37, 8;
	@%p30 bra 	$L__BB0_36;
	shl.b32 	%r159, %r288, 2;
	mov.u32 	%r160, _ZZN8pygpukit3ops5paged25paged_attention_v1_kernelEPK6__halfS4_S4_PKiS6_PS2_iiiiiifE10shared_max;
	add.s32 	%r161, %r160, %r159;
	ld.shared.f32 	%f203, [%r161];
	max.f32 	%f204, %f354, %f203;
	ld.shared.f32 	%f205, [%r161+4];
	max.f32 	%f206, %f204, %f205;
	ld.shared.f32 	%f207, [%r161+8];
	max.f32 	%f208, %f206, %f207;
	ld.shared.f32 	%f209, [%r161+12];
	max.f32 	%f210, %f208, %f209;
	ld.shared.f32 	%f211, [%r161+16];
	max.f32 	%f212, %f210, %f211;
	ld.shared.f32 	%f213, [%r161+20];
	max.f32 	%f214, %f212, %f213;
	ld.shared.f32 	%f215, [%r161+24];
	max.f32 	%f216, %f214, %f215;
	ld.shared.f32 	%f217, [%r161+28];
	max.f32 	%f354, %f216, %f217;
	add.s32 	%r288, %r288, 8;
$L__BB0_36:
	setp.eq.s32 	%p31, %r42, 0;
	@%p31 bra 	$L__BB0_42;
	and.b32  	%r45, %r36, 3;
	setp.lt.u32 	%p32, %r42, 4;
	@%p32 bra 	$L__BB0_39;
	shl.b32 	%r162, %r288, 2;
	mov.u32 	%r163, _ZZN8pygpukit3ops5paged25paged_attention_v1_kernelEPK6__halfS4_S4_PKiS6_PS2_iiiiiifE10shared_max;
	add.s32 	%r164, %r163, %r162;
	ld.shared.f32 	%f219, [%r164];
	max.f32 	%f220, %f354, %f219;
	ld.shared.f32 	%f221, [%r164+4];
	max.f32 	%f222, %f220, %f221;
	ld.shared.f32 	%f223, [%r164+8];
	max.f32 	%f224, %f222, %f223;
	ld.shared.f32 	%f225, [%r164+12];
	max.f32 	%f354, %f224, %f225;
	add.s32 	%r288, %r288, 4;
$L__BB0_39:
	setp.eq.s32 	%p33, %r45, 0;
	@%p33 bra 	$L__BB0_42;
	mov.b32 	%r291, 0;
	mov.u32 	%r167, _ZZN8pygpukit3ops5paged25paged_attention_v1_kernelEPK6__halfS4_S4_PKiS6_PS2_iiiiiifE10shared_max;
$L__BB0_41:
	.pragma "nounroll";
	shl.b32 	%r166, %r288, 2;
	add.s32 	%r168, %r167, %r166;
	ld.shared.f32 	%f226, [%r168];
	max.f32 	%f354, %f354, %f226;
	add.s32 	%r288, %r288, 1;
	add.s32 	%r291, %r291, 1;
	setp.ne.s32 	%p34, %r291, %r45;
	@%p34 bra 	$L__BB0_41;
$L__BB0_42:
	st.shared.f32 	[_ZZN8pygpukit3ops5paged25paged_attention_v1_kernelEPK6__halfS4_S4_PKiS6_PS2_iiiiiifE10shared_max], %f354;
$L__BB0_43:
	setp.ge.s32 	%p35, %r300, %r4;
	bar.sync 	0;
	mov.f32 	%f356, 0f00000000;
	@%p35 bra 	$L__BB0_46;
	ld.shared.f32 	%f34, [_ZZN8pygpukit3ops5paged25paged_attention_v1_kernelEPK6__halfS4_S4_PKiS6_PS2_iiiiiifE10shared_max];
	mov.f32 	%f356, 0f00000000;
	mov.u32 	%r52, %ntid.x;
	mov.u32 	%r292, %r300;
$L__BB0_45:
	shl.b32 	%r169, %r292, 2;
	add.s32 	%r170, %r10, %r169;
	ld.shared.f32 	%f229, [%r170];
	sub.f32 	%f230, %f229, %f34;
	fma.rn.f32 	%f231, %f230, 0f3BBB989D, 0f3F000000;
	cvt.sat.f32.f32 	%f232, %f231;
	mov.f32 	%f233, 0f4B400001;
	mov.f32 	%f234, 0f437C0000;
	fma.rm.f32 	%f235, %f232, %f234, %f233;
	add.f32 	%f236, %f235, 0fCB40007F;
	neg.f32 	%f237, %f236;
	fma.rn.f32 	%f238, %f230, 0f3FB8AA3B, %f237;
	fma.rn.f32 	%f239, %f230, 0f32A57060, %f238;
	mov.b32 	%r171, %f235;
	shl.b32 	%r172, %r171, 23;
	mov.b32 	%f240, %r172;
	ex2.approx.ftz.f32 	%f241, %f239;
	mul.f32 	%f242, %f241, %f240;
	st.shared.f32 	[%r170], %f242;
	add.f32 	%f356, %f356, %f242;
	add.s32 	%r292, %r292, %r52;
	setp.lt.s32 	%p36, %r292, %r4;
	@%p36 bra 	$L__BB0_45;
$L__BB0_46:
	setp.ne.s32 	%p37, %r34, 0;
	mov.b32 	%r173, %f356;
	shfl.sync.bfly.b32	%r174|%p38, %r173, 16, 31, -1;
	mov.b32 	%f243, %r174;
	add.f32 	%f244, %f356, %f243;
	mov.b32 	%r175, %f244;
	shfl.sync.bfly.b32	%r176|%p39, %r175, 8, 31, -1;
	mov.b32 	%f245, %r176;
	add.f32 	%f246, %f244, %f245;
	mov.b32 	%r177, %f246;
	shfl.sync.bfly.b32	%r178|%p40, %r177, 4, 31, -1;
	mov.b32 	%f247, %r178;
	add.f32 	%f248, %f246, %f247;
	mov.b32 	%r179, %f248;
	shfl.sync.bfly.b32	%r180|%p41, %r179, 2, 31, -1;
	mov.b32 	%f249, %r180;
	add.f32 	%f250, %f248, %f249;
	mov.b32 	%r181, %f250;
	shfl.sync.bfly.b32	%r182|%p42, %r181, 1, 31, -1;
	mov.b32 	%f251, %r182;
	add.f32 	%f38, %f250, %f251;
	@%p37 bra 	$L__BB0_48;
	shl.b32 	%r183, %r33, 2;
	mov.u32 	%r184, _ZZN8pygpukit3ops5paged25paged_attention_v1_kernelEPK6__halfS4_S4_PKiS6_PS2_iiiiiifE10shared_sum;
	add.s32 	%r185, %r184, %r183;
	st.shared.f32 	[%r185], %f38;
$L__BB0_48:
	setp.ne.s32 	%p43, %r300, 0;
	bar.sync 	0;
	@%p43 bra 	$L__BB0_63;
	ld.shared.f32 	%f365, [_ZZN8pygpukit3ops5paged25paged_attention_v1_kernelEPK6__halfS4_S4_PKiS6_PS2_iiiiiifE10shared_sum];
	mov.u32 	%r55, %ntid.x;
	setp.lt.u32 	%p44, %r55, 33;
	@%p44 bra 	$L__BB0_62;
	add.s32 	%r187, %r55, 31;
	shr.u32 	%r188, %r187, 5;
	add.s32 	%r56, %r188, -1;
	add.s32 	%r189, %r188, -2;
	and.b32  	%r57, %r56, 15;
	setp.lt.u32 	%p45, %r189, 15;
	mov.b32 	%r295, 1;
	@%p45 bra 	$L__BB0_53;
	and.b32  	%r58, %r56, -16;
	mov.b32 	%r293, 1;
$L__BB0_52:
	.pragma "nounroll";
	shl.b32 	%r191, %r293, 2;
	mov.u32 	%r192, _ZZN8pygpukit3ops5paged25paged_attention_v1_kernelEPK6__halfS4_S4_PKiS6_PS2_iiiiiifE10shared_sum;
	add.s32 	%r193, %r192, %r191;
	ld.shared.f32 	%f253, [%r193];
	add.f32 	%f254, %f365, %f253;
	ld.shared.f32 	%f255, [%r193+4];
	add.f32 	%f256, %f254, %f255;
	ld.shared.f32 	%f257, [%r193+8];
	add.f32 	%f258, %f256, %f257;
	ld.shared.f32 	%f259, [%r193+12];
	add.f32 	%f260, %f258, %f259;
	ld.shared.f32 	%f261, [%r193+16];
	add.f32 	%f262, %f260, %f261;
	ld.shared.f32 	%f263, [%r193+20];
	add.f32 	%f264, %f262, %f263;
	ld.shared.f32 	%f265, [%r193+24];
	add.f32 	%f266, %f264, %f265;
	ld.shared.f32 	%f267, [%r193+28];
	add.f32 	%f268, %f266, %f267;
	ld.shared.f32 	%f269, [%r193+32];
	add.f32 	%f270, %f268, %f269;
	ld.shared.f32 	%f271, [%r193+36];
	add.f32 	%f272, %f270, %f271;
	ld.shared.f32 	%f273, [%r193+40];
	add.f32 	%f274, %f272, %f273;
	ld.shared.f32 	%f275, [%r193+44];
	add.f32 	%f276, %f274, %f275;
	ld.shared.f32 	%f277, [%r193+48];
	add.f32 	%f278, %f276, %f277;
	ld.shared.f32 	%f279, [%r193+52];
	add.f32 	%f280, %f278, %f279;
	ld.shared.f32 	%f281, [%r193+56];
	add.f32 	%f282, %f280, %f281;
	ld.shared.f32 	%f283, [%r193+60];
	add.f32 	%f365, %f282, %f283;
	add.s32 	%r295, %r293, 16;
	add.s32 	%r194, %r293, 15;
	setp.ne.s32 	%p46, %r194, %r58;
	mov.u32 	%r293, %r295;
	@%p46 bra 	$L__BB0_52;
$L__BB0_53:
	setp.eq.s32 	%p47, %r57, 0;
	@%p47 bra 	$L__BB0_62;
	and.b32  	%r62, %r56, 7;
	setp.lt.u32 	%p48, %r57, 8;
	@%p48 bra 	$L__BB0_56;
	shl.b32 	%r195, %r295, 2;
	mov.u32 	%r196, _ZZN8pygpukit3ops5paged25paged_attention_v1_kernelEPK6__halfS4_S4_PKiS6_PS2_iiiiiifE10shared_sum;
	add.s32 	%r197, %r196, %r195;
	ld.shared.f32 	%f285, [%r197];
	add.f32 	%f286, %f365, %f285;
	ld.shared.f32 	%f287, [%r197+4];
	add.f32 	%f288, %f286, %f287;
	ld.shared.f32 	%f289, [%r197+8];
	add.f32 	%f290, %f288, %f289;
	ld.shared.f32 	%f291, [%r197+12];
	add.f32 	%f292, %f290, %f291;
	ld.shared.f32 	%f293, [%r197+16];
	add.f32 	%f294, %f292, %f293;
	ld.shared.f32 	%f295, [%r197+20];
	add.f32 	%f296, %f294, %f295;
	ld.shared.f32 	%f297, [%r197+24];
	add.f32 	%f298, %f296, %f297;
	ld.shared.f32 	%f299, [%r197+28];
	add.f32 	%f365, %f298, %f299;
	add.s32 	%r295, %r295, 8;
$L__BB0_56:
	setp.eq.s32 	%p49, %r62, 0;
	@%p49 bra 	$L__BB0_62;
	and.b32  	%r65, %r56, 3;
	setp.lt.u32 	%p50, %r62, 4;
	@%p50 bra 	$L__BB0_59;
	shl.b32 	%r198, %r295, 2;
	mov.u32 	%r199, _ZZN8pygpukit3ops5paged25paged_attention_v1_kernelEPK6__halfS4_S4_PKiS6_PS2_iiiiiifE10shared_sum;
	add.s32 	%r200, %r199, %r198;
	ld.shared.f32 	%f301, [%r200];
	add.f32 	%f302, %f365, %f301;
	ld.shared.f32 	%f303, [%r200+4];
	add.f32 	%f304, %f302, %f303;
	ld.shared.f32 	%f305, [%r200+8];
	add.f32 	%f306, %f304, %f305;
	ld.shared.f32 	%f307, [%r200+12];
	add.f32 	%f365, %f306, %f307;
	add.s32 	%r295, %r295, 4;
$L__BB0_59:
	setp.eq.s32 	%p51, %r65, 0;
	@%p51 bra 	$L__BB0_62;
	mov.b32 	%r298, 0;
	mov.u32 	%r203, _ZZN8pygpukit3ops5paged25paged_attention_v1_kernelEPK6__halfS4_S4_PKiS6_PS2_iiiiiifE10shared_sum;
$L__BB0_61:
	.pragma "nounroll";
	shl.b32 	%r202, %r295, 2;
	add.s32 	%r204, %r203, %r202;
	ld.shared.f32 	%f308, [%r204];
	add.f32 	%f365, %f365, %f308;
	add.s32 	%r295, %r295, 1;
	add.s32 	%r298, %r298, 1;
	setp.ne.s32 	%p52, %r298, %r65;
	@%p52 bra 	$L__BB0_61;
$L__BB0_62:
	st.shared.f32 	[_ZZN8pygpukit3ops5paged25paged_attention_v1_kernelEPK6__halfS4_S4_PKiS6_PS2_iiiiiifE10shared_sum], %f365;
$L__BB0_63:
	setp.ge.s32 	%p53, %r300, %r4;
	bar.sync 	0;
	@%p53 bra 	$L__BB0_66;
	ld.shared.f32 	%f309, [_ZZN8pygpukit3ops5paged25paged_attention_v1_kernelEPK6__halfS4_S4_PKiS6_PS2_iiiiiifE10shared_sum];
	mov.u32 	%r72, %ntid.x;
	rcp.rn.f32 	%f53, %f309;
	mov.u32 	%r299, %r300;
$L__BB0_65:
	shl.b32 	%r205, %r299, 2;
	add.s32 	%r206, %r10, %r205;
	ld.shared.f32 	%f310, [%r206];
	mul.f32 	%f311, %f53, %f310;
	st.shared.f32 	[%r206], %f311;
	add.s32 	%r299, %r299, %r72;
	setp.lt.s32 	%p54, %r299, %r4;
	@%p54 bra 	$L__BB0_65;
$L__BB0_66:
	setp.ge.s32 	%p55, %r300, %r93;
	bar.sync 	0;
	@%p55 bra 	$L__BB0_78;
	mul.lo.s32 	%r75, %r95, %r1;
	mad.lo.s32 	%r207, %r91, %r1, %r2;
	mul.lo.s32 	%r76, %r207, %r93;
	mov.u32 	%r77, %ntid.x;
	and.b32  	%r78, %r4, 3;
	and.b32  	%r79, %r4, 2147483644;
	and.b32  	%r80, %r4, 1;
	shl.b32 	%r208, %r93, 2;
	mov.u32 	%r209, _ZN8pygpukit3ops5paged4smemE;
	add.s32 	%r210, %r208, %r209;
	add.s32 	%r81, %r210, 8;
	cvta.to.global.u64 	%rd6, %rd9;
$L__BB0_68:
	setp.lt.s32 	%p56, %r4, 1;
	mov.f32 	%f371, 0f00000000;
	@%p56 bra 	$L__BB0_77;
	setp.lt.u32 	%p57, %r4, 4;
	mov.f32 	%f371, 0f00000000;
	mov.b32 	%r304, 0;
	@%p57 bra 	$L__BB0_72;
	mov.f32 	%f371, 0f00000000;
	mov.b32 	%r302, 0;
	mov.u32 	%r301, %r81;
$L__BB0_71:
	.pragma "nounroll";
	div.s32 	%r213, %r302, %r94;
	mul.lo.s32 	%r214, %r213, %r94;
	sub.s32 	%r215, %r302, %r214;
	add.s32 	%r216, %r213, %r75;
	mul.wide.s32 	%rd27, %r216, 4;
	add.s64 	%rd28, %rd3, %rd27;
	ld.global.nc.u32 	%r217, [%rd28];
	mad.lo.s32 	%r218, %r217, %r92, %r3;
	mad.lo.s32 	%r219, %r218, %r94, %r215;
	mad.lo.s32 	%r220, %r219, %r93, %r300;
	ld.shared.f32 	%f320, [%r301+-8];
	mul.wide.s32 	%rd29, %r220, 2;
	add.s64 	%rd30, %rd2, %rd29;
	ld.global.nc.u16 	%rs33, [%rd30];
	// begin inline asm
	{  cvt.f32.f16 %f316, %rs33;}

	// end inline asm
	fma.rn.f32 	%f321, %f320, %f316, %f371;
	add.s32 	%r221, %r302, 1;
	div.s32 	%r222, %r221, %r94;
	mul.lo.s32 	%r223, %r222, %r94;
	sub.s32 	%r224, %r221, %r223;
	add.s32 	%r225, %r222, %r75;
	mul.wide.s32 	%rd31, %r225, 4;
	add.s64 	%rd32, %rd3, %rd31;
	ld.global.nc.u32 	%r226, [%rd32];
	mad.lo.s32 	%r227, %r226, %r92, %r3;
	mad.lo.s32 	%r228, %r227, %r94, %r224;
	mad.lo.s32 	%r229, %r228, %r93, %r300;
	ld.shared.f32 	%f322, [%r301+-4];
	mul.wide.s32 	%rd33, %r229, 2;
	add.s64 	%rd34, %rd2, %rd33;
	ld.global.nc.u16 	%rs34, [%rd34];
	// begin inline asm
	{  cvt.f32.f16 %f317, %rs34;}

	// end inline asm
	fma.rn.f32 	%f323, %f322, %f317, %f321;
	add.s32 	%r230, %r302, 2;
	div.s32 	%r231, %r230, %r94;
	mul.lo.s32 	%r232, %r231, %r94;
	sub.s32 	%r233, %r230, %r232;
	add.s32 	%r234, %r231, %r75;
	mul.wide.s32 	%rd35, %r234, 4;
	add.s64 	%rd36, %rd3, %rd35;
	ld.global.nc.u32 	%r235, [%rd36];
	mad.lo.s32 	%r236, %r235, %r92, %r3;
	mad.lo.s32 	%r237, %r236, %r94, %r233;
	mad.lo.s32 	%r238, %r237, %r93, %r300;
	ld.shared.f32 	%f324, [%r301];
	mul.wide.s32 	%rd37, %r238, 2;
	add.s64 	%rd38, %rd2, %rd37;
	ld.global.nc.u16 	%rs35, [%rd38];
	// begin inline asm
	{  cvt.f32.f16 %f318, %rs35;}

	// end inline asm
	fma.rn.f32 	%f325, %f324, %f318, %f323;
	add.s32 	%r239, %r302, 3;
	div.s32 	%r240, %r239, %r94;
	mul.lo.s32 	%r241, %r240, %r94;
	sub.s32 	%r242, %r239, %r241;
	add.s32 	%r243, %r240, %r75;
	mul.wide.s32 	%rd39, %r243, 4;
	add.s64 	%rd40, %rd3, %rd39;
	ld.global.nc.u32 	%r244, [%rd40];
	mad.lo.s32 	%r245, %r244, %r92, %r3;
	mad.lo.s32 	%r246, %r245, %r94, %r242;
	mad.lo.s32 	%r247, %r246, %r93, %r300;
	ld.shared.f32 	%f326, [%r301+4];
	mul.wide.s32 	%rd41, %r247, 2;
	add.s64 	%rd42, %rd2, %rd41;
	ld.global.nc.u16 	%rs36, [%rd42];
	// begin inline asm
	{  cvt.f32.f16 %f319, %rs36;}

	// end inline asm
	fma.rn.f32 	%f371, %f326, %f319, %f325;
	add.s32 	%r301, %r301, 16;
	add.s32 	%r302, %r302, 4;
	setp.ne.s32 	%p58, %r302, %r79;
	mov.u32 	%r304, %r79;
	@%p58 bra 	$L__BB0_71;
$L__BB0_72:
	setp.eq.s32 	%p59, %r78, 0;
	@%p59 bra 	$L__BB0_77;
	setp.eq.s32 	%p60, %r78, 1;
	@%p60 bra 	$L__BB0_75;
	div.s32 	%r248, %r304, %r94;
	mul.lo.s32 	%r249, %r248, %r94;
	sub.s32 	%r250, %r304, %r249;
	add.s32 	%r251, %r248, %r75;
	mul.wide.s32 	%rd43, %r251, 4;
	add.s64 	%rd44, %rd3, %rd43;
	ld.global.nc.u32 	%r252, [%rd44];
	mad.lo.s32 	%r253, %r252, %r92, %r3;
	mad.lo.s32 	%r254, %r253, %r94, %r250;
	mad.lo.s32 	%r255, %r254, %r93, %r300;
	shl.b32 	%r256, %r304, 2;
	add.s32 	%r257, %r10, %r256;
	ld.shared.f32 	%f330, [%r257];
	mul.wide.s32 	%rd45, %r255, 2;
	add.s64 	%rd46, %rd2, %rd45;
	ld.global.nc.u16 	%rs37, [%rd46];
	// begin inline asm
	{  cvt.f32.f16 %f328, %rs37;}

	// end inline asm
	fma.rn.f32 	%f331, %f330, %f328, %f371;
	add.s32 	%r258, %r304, 1;
	div.s32 	%r259, %r258, %r94;
	mul.lo.s32 	%r260, %r259, %r94;
	sub.s32 	%r261, %r258, %r260;
	add.s32 	%r262, %r259, %r75;
	mul.wide.s32 	%rd47, %r262, 4;
	add.s64 	%rd48, %rd3, %rd47;
	ld.global.nc.u32 	%r263, [%rd48];
	mad.lo.s32 	%r264, %r263, %r92, %r3;
	mad.lo.s32 	%r265, %r264, %r94, %r261;
	mad.lo.s32 	%r266, %r265, %r93, %r300;
	ld.shared.f32 	%f332, [%r257+4];
	mul.wide.s32 	%rd49, %r266, 2;
	add.s64 	%rd50, %rd2, %rd49;
	ld.global.nc.u16 	%rs38, [%rd50];
	// begin inline asm
	{  cvt.f32.f16 %f329, %rs38;}

	// end inline asm
	fma.rn.f32 	%f371, %f332, %f329, %f331;
	add.s32 	%r304, %r304, 2;
$L__BB0_75:
	setp.eq.s32 	%p61, %r80, 0;
	@%p61 bra 	$L__BB0_77;
	div.s32 	%r267, %r304, %r94;
	mul.lo.s32 	%r268, %r267, %r94;
	sub.s32 	%r269, %r304, %r268;
	add.s32 	%r270, %r267, %r75;
	mul.wide.s32 	%rd51, %r270, 4;
	add.s64 	%rd52, %rd3, %rd51;
	ld.global.nc.u32 	%r271, [%rd52];
	mad.lo.s32 	%r272, %r271, %r92, %r3;
	mad.lo.s32 	%r273, %r272, %r94, %r269;
	mad.lo.s32 	%r274, %r273, %r93, %r300;
	shl.b32 	%r275, %r304, 2;
	add.s32 	%r276, %r10, %r275;
	ld.shared.f32 	%f334, [%r276];
	mul.wide.s32 	%rd53, %r274, 2;
	add.s64 	%rd54, %rd2, %rd53;
	ld.global.nc.u16 	%rs39, [%rd54];
	// begin inline asm
	{  cvt.f32.f16 %f333, %rs39;}

	// end inline asm
	fma.rn.f32 	%f371, %f334, %f333, %f371;
$L__BB0_77:
	add.s32 	%r277, %r300, %r76;
	// begin inline asm
	{  cvt.rn.f16.f32 %rs40, %f371;}

	// end inline asm
	mul.wide.s32 	%rd55, %r277, 2;
	add.s64 	%rd56, %rd6, %rd55;
	st.global.u16 	[%rd56], %rs40;
	add.s32 	%r300, %r300, %r77;
	setp.lt.s32 	%p62, %r300, %r93;
	@%p62 bra 	$L__BB0_68;
$L__BB0_78:
	ret;

}
	// .globl	_ZN8pygpukit3ops5paged26copy_to_paged_cache_kernelEPK6__halfS4_PS2_S5_PKiiiii
.visible .entry _ZN8pygpukit3ops5paged26copy_to_paged_cache_kernelEPK6__halfS4_PS2_S5_PKiiiii(
	.param .u64 .ptr .align 1 _ZN8pygpukit3ops5paged26copy_to_paged_cache_kernelEPK6__halfS4_PS2_S5_PKiiiii_param_0,
	.param .u64 .ptr .align 1 _ZN8pygpukit3ops5paged26copy_to_paged_cache_kernelEPK6__halfS4_PS2_S5_PKiiiii_param_1,
	.param .u64 .ptr .align 1 _ZN8pygpukit3ops5paged26copy_to_paged_cache_kernelEPK6__halfS4_PS2_S5_PKiiiii_param_2,
	.param .u64 .ptr .align 1 _ZN8pygpukit3ops5paged26copy_to_paged_cache_kernelEPK6__halfS4_PS2_S5_PKiiiii_param_3,
	.param .u64 .ptr .align 1 _ZN8pygpukit3ops5paged26copy_to_paged_cache_kernelEPK6__halfS4_PS2_S5_PKiiiii_param_4,
	.param .u32 _ZN8pygpukit3ops5paged26copy_to_paged_cache_kernelEPK6__halfS4_PS2_S5_PKiiiii_param_5,
	.param .u32 _ZN8pygpukit3ops5paged26copy_to_paged_cache_kernelEPK6__halfS4_PS2_S5_PKiiiii_param_6,
	.param .u32 _ZN8pygpukit3ops5paged26copy_to_paged_cache_kernelEPK6__halfS4_PS2_S5_PKiiiii_param_7,
	.param .u32 _ZN8pygpukit3ops5paged26copy_to_paged_cache_kernelEPK6__halfS4_PS2_S5_PKiiiii_param_8
)
{
	.reg .pred 	%p<6>;
	.reg .b16 	%rs<3>;
	.reg .b32 	%r<24>;
	.reg .b64 	%rd<19>;

	ld.param.u64 	%rd5, [_ZN8pygpukit3ops5paged26copy_to_paged_cache_kernelEPK6__halfS4_PS2_S5_PKiiiii_param_0];
	ld.param.u64 	%rd6, [_ZN8pygpukit3ops5paged26copy_to_paged_cache_kernelEPK6__halfS4_PS2_S5_PKiiiii_param_1];
	ld.param.u64 	%rd7, [_ZN8pygpukit3ops5paged26copy_to_paged_cache_kernelEPK6__halfS4_PS2_S5_PKiiiii_param_2];
	ld.param.u64 	%rd8, [_ZN8pygpukit3ops5paged26copy_to_paged_cache_kernelEPK6__halfS4_PS2_S5_PKiiiii_param_3];
	ld.param.u64 	%rd9, [_ZN8pygpukit3ops5paged26copy_to_paged_cache_kernelEPK6__halfS4_PS2_S5_PKiiiii_param_4];
	ld.param.u32 	%r14, [_ZN8pygpukit3ops5paged26copy_to_paged_cache_kernelEPK6__halfS4_PS2_S5_PKiiiii_param_5];
	ld.param.u32 	%r11, [_ZN8pygpukit3ops5paged26copy_to_paged_cache_kernelEPK6__halfS4_PS2_S5_PKiiiii_param_6];
	ld.param.u32 	%r12, [_ZN8pygpukit3ops5paged26copy_to_paged_cache_kernelEPK6__halfS4_PS2_S5_PKiiiii_param_7];
	ld.param.u32 	%r13, [_ZN8pygpukit3ops5paged26copy_to_paged_cache_kernelEPK6__halfS4_PS2_S5_PKiiiii_param_8];
	mov.u32 	%r1, %ctaid.x;
	mov.u32 	%r2, %ctaid.y;
	setp.ge.s32 	%p1, %r1, %r14;
	setp.ge.s32 	%p2, %r2, %r11;
	or.pred  	%p3, %p1, %p2;
	@%p3 bra 	$L__BB1_4;
	cvta.to.global.u64 	%rd10, %rd9;
	mul.wide.u32 	%rd11, %r1, 4;
	add.s64 	%rd12, %rd10, %rd11;
	ld.global.nc.u32 	%r3, [%rd12];
	mul.lo.s32 	%r4, %r11, %r1;
	mov.u32 	%r23, %tid.x;
	setp.ge.s32 	%p4, %r23, %r12;
	@%p4 bra 	$L__BB1_4;
	div.s32 	%r15, %r3, %r13;
	mad.lo.s32 	%r16, %r15, %r11, %r2;
	mul.lo.s32 	%r17, %r15, %r13;
	sub.s32 	%r18, %r3, %r17;
	mad.lo.s32 	%r19, %r16, %r13, %r18;
	mul.lo.s32 	%r6, %r19, %r12;
	add.s32 	%r20, %r4, %r2;
	mul.lo.s32 	%r7, %r20, %r12;
	mov.u32 	%r8, %ntid.x;
	cvta.to.global.u64 	%rd1, %rd5;
	cvta.to.global.u64 	%rd2, %rd7;
	cvta.to.global.u64 	%rd3, %rd6;
	cvta.to.global.u64 	%rd4, %rd8;
$L__BB1_3:
	add.s32 	%r21, %r6, %r23;
	mul.wide.s32 	%rd13, %r21, 2;
	add.s64 	%rd14, %rd2, %rd13;
	add.s32 	%r22, %r7, %r23;
	mul.wide.s32 	%rd15, %r22, 2;
	add.s64 	%rd16, %rd1, %rd15;
	ld.global.nc.u16 	%rs1, [%rd16];
	st.global.u16 	[%rd14], %rs1;
	add.s64 	%rd17, %rd4, %rd13;
	add.s64 	%rd18, %rd3, %rd15;
	ld.global.nc.u16 	%rs2, [%rd18];
	st.global.u16 	[%rd17], %rs2;
	add.s32 	%r23, %r23, %r8;
	setp.lt.s32 	%p5, %r23, %r12;
	@%p5 bra 	$L__BB1_3;
$L__BB1_4:
	ret;

}
	// .globl	_ZN8pygpukit3ops5paged24reshape_and_cache_kernelEPK6__halfS4_PS2_S5_PKiiiii
.visible .entry _ZN8pygpukit3ops5paged24reshape_and_cache_kernelEPK6__halfS4_PS2_S5_PKiiiii(
	.param .u64 .ptr .align 1 _ZN8pygpukit3ops5paged24reshape_and_cache_kernelEPK6__halfS4_PS2_S5_PKiiiii_param_0,
	.param .u64 .ptr .align 1 _ZN8pygpukit3ops5paged24reshape_and_cache_kernelEPK6__halfS4_PS2_S5_PKiiiii_param_1,
	.param .u64 .ptr .align 1 _ZN8pygpukit3ops5paged24reshape_and_cache_kernelEPK6__halfS4_PS2_S5_PKiiiii_param_2,
	.param .u64 .ptr .align 1 _ZN8pygpukit3ops5paged24reshape_and_cache_kernelEPK6__halfS4_PS2_S5_PKiiiii_param_3,
	.param .u64 .ptr .align 1 _ZN8pygpukit3ops5paged24reshape_and_cache_kernelEPK6__halfS4_PS2_S5_PKiiiii_param_4,
	.param .u32 _ZN8pygpukit3ops5paged24reshape_and_cache_kernelEPK6__halfS4_PS2_S5_PKiiiii_param_5,
	.param .u32 _ZN8pygpukit3ops5paged24reshape_and_cache_kernelEPK6__halfS4_PS2_S5_PKiiiii_param_6,
	.param .u32 _ZN8pygpukit3ops5paged24reshape_and_cache_kernelEPK6__halfS4_PS2_S5_PKiiiii_param_7,
	.param .u32 _ZN8pygpukit3ops5paged24reshape_and_cache_kernelEPK6__halfS4_PS2_S5_PKiiiii_param_8
)
{
	.reg .pred 	%p<6>;
	.reg .b16 	%rs<3>;
	.reg .b32 	%r<24>;
	.reg .b64 	%rd<19>;

	ld.param.u64 	%rd5, [_ZN8pygpukit3ops5paged24reshape_and_cache_kernelEPK6__halfS4_PS2_S5_PKiiiii_param_0];
	ld.param.u64 	%rd6, [_ZN8pygpukit3ops5paged24reshape_and_cache_kernelEPK6__halfS4_PS2_S5_PKiiiii_param_1];
	ld.param.u64 	%rd7, [_ZN8pygpukit3ops5paged24reshape_and_cache_kernelEPK6__halfS4_PS2_S5_PKiiiii_param_2];
	ld.param.u64 	%rd8, [_ZN8pygpukit3ops5paged24reshape_and_cache_kernelEPK6__halfS4_PS2_S5_PKiiiii_param_3];
	ld.param.u64 	%rd9, [_ZN8pygpukit3ops5paged24reshape_and_cache_kernelEPK6__halfS4_PS2_S5_PKiiiii_param_4];
	ld.param.u32 	%r14, [_ZN8pygpukit3ops5paged24reshape_and_cache_kernelEPK6__halfS4_PS2_S5_PKiiiii_param_5];
	ld.param.u32 	%r11, [_ZN8pygpukit3ops5paged24reshape_and_cache_kernelEPK6__halfS4_PS2_S5_PKiiiii_param_6];
	ld.param.u32 	%r12, [_ZN8pygpukit3ops5paged24reshape_and_cache_kernelEPK6__halfS4_PS2_S5_PKiiiii_param_7];
	ld.param.u32 	%r13, [_ZN8pygpukit3ops5paged24reshape_and_cache_kernelEPK6__halfS4_PS2_S5_PKiiiii_param_8];
	mov.u32 	%r1, %ctaid.x;
	mov.u32 	%r2, %ctaid.y;
	setp.ge.s32 	%p1, %r1, %r14;
	setp.ge.s32 	%p2, %r2, %r11;
	or.pred  	%p3, %p1, %p2;
	@%p3 bra 	$L__BB2_4;
	cvta.to.global.u64 	%rd10, %rd9;
	mul.wide.u32 	%rd11, %r1, 4;
	add.s64 	%rd12, %rd10, %rd11;
	ld.global.nc.u32 	%r3, [%rd12];
	mul.lo.s32 	%r4, %r11, %r1;
	mov.u32 	%r23, %tid.x;
	setp.ge.s32 	%p4, %r23, %r12;
	@%p4 bra 	$L__BB2_4;
	div.s32 	%r15, %r3, %r13;
	mad.lo.s32 	%r16, %r15, %r11, %r2;
	mul.lo.s32 	%r17, %r15, %r13;
	sub.s32 	%r18, %r3, %r17;
	mad.lo.s32 	%r19, %r16, %r13, %r18;
	mul.lo.s32 	%r6, %r19, %r12;
	add.s32 	%r20, %r4, %r2;
	mul.lo.s32 	%r7, %r20, %r12;
	mov.u32 	%r8, %ntid.x;
	cvta.to.global.u64 	%rd1, %rd5;
	cvta.to.global.u64 	%rd2, %rd7;
	cvta.to.global.u64 	%rd3, %rd6;
	cvta.to.global.u64 	%rd4, %rd8;
$L__BB2_3:
	add.s32 	%r21, %r6, %r23;
	mul.wide.s32 	%rd13, %r21, 2;
	add.s64 	%rd14, %rd2, %rd13;
	add.s32 	%r22, %r7, %r23;
	mul.wide.s32 	%rd15, %r22, 2;
	add.s64 	%rd16, %rd1, %rd15;
	ld.global.nc.u16 	%rs1, [%rd16];
	st.global.u16 	[%rd14], %rs1;
	add.s64 	%rd17, %rd4, %rd13;
	add.s64 	%rd18, %rd3, %rd15;
	ld.global.nc.u16 	%rs2, [%rd18];
	st.global.u16 	[%rd17], %rs2;
	add.s32 	%r23, %r23, %r8;
	setp.lt.s32 	%p5, %r23, %r12;
	@%p5 bra 	$L__BB2_3;
$L__BB2_4:
	ret;

}


// ===== COMPILED SASS (sm_100) =====

	.target	sm_100

	.elftype	@"ET_EXEC"


//--------------------- .note.nv.tkinfo           --------------------------
	.section	.note.nv.tkinfo,"",@"SHT_NOTE"
	.sectionflags	@"SHF_NOTE_NV_TKINFO"
	.tkinfo
        /*0018*/ 	.word	0x00000002
        /*0030*/ 	.string	""
        /*0030*/ 	.string	"ptxas"
        /*0030*/ 	.string	"Cuda compilation tools, release 13.0, V13.0.88"
        /*0030*/ 	.string	"Build cuda_13.0.r13.0/compiler.36424714_0"
        /*0030*/ 	.string	"-arch sm_100 -m 64 "



//--------------------- .note.nv.cuinfo           --------------------------
	.section	.note.nv.cuinfo,"",@"SHT_NOTE"
	.sectionflags	@"SHF_NOTE_NV_CUINFO"
        /*0018*/ 	.short	0x0002
        /*001a*/ 	.short	0x0064
        /*001c*/ 	.short	0x0082
	.zero		2


//--------------------- .nv.info                  --------------------------
	.section	.nv.info,"",@"SHT_CUDA_INFO"
	.align	4


	//----- nvinfo : EIATTR_REGCOUNT
	.align		4
        /*0000*/ 	.byte	0x04, 0x2f
        /*0002*/ 	.short	(.L_1 - .L_0)
	.align		4
.L_0:
        /*0004*/ 	.word	index@(_ZN8pygpukit3ops5paged25paged_attention_v1_kernelEPK6__halfS4_S4_PKiS6_PS2_iiiiiif)
        /*0008*/ 	.word	0x00000020


	//----- nvinfo : EIATTR_FRAME_SIZE
	.align		4
.L_1:
        /*000c*/ 	.byte	0x04, 0x11
        /*000e*/ 	.short	(.L_3 - .L_2)
	.align		4
.L_2:
        /*0010*/ 	.word	index@($__internal_0_$__cuda_sm20_rcp_rn_f32_slowpath)
        /*0014*/ 	.word	0x00000000


	//----- nvinfo : EIATTR_FRAME_SIZE
	.align		4
.L_3:
        /*0018*/ 	.byte	0x04, 0x11
        /*001a*/ 	.short	(.L_5 - .L_4)
	.align		4
.L_4:
        /*001c*/ 	.word	index@(_ZN8pygpukit3ops5paged25paged_attention_v1_kernelEPK6__halfS4_S4_PKiS6_PS2_iiiiiif)
        /*0020*/ 	.word	0x00000000


	//----- nvinfo : EIATTR_REGCOUNT
	.align		4
.L_5:
        /*0024*/ 	.byte	0x04, 0x2f
        /*0026*/ 	.short	(.L_7 - .L_6)
	.align		4
.L_6:
        /*0028*/ 	.word	index@(_ZN8pygpukit3ops5paged26copy_to_paged_cache_kernelEPK6__halfS4_PS2_S5_PKiiiii)
        /*002c*/ 	.word	0x00000018


	//----- nvinfo : EIATTR_FRAME_SIZE
	.align		4
.L_7:
        /*0030*/ 	.byte	0x04, 0x11
        /*0032*/ 	.short	(.L_9 - .L_8)
	.align		4
.L_8:
        /*0034*/ 	.word	index@(_ZN8pygpukit3ops5paged26copy_to_paged_cache_kernelEPK6__halfS4_PS2_S5_PKiiiii)
        /*0038*/ 	.word	0x00000000


	//----- nvinfo : EIATTR_REGCOUNT
	.align		4
.L_9:
        /*003c*/ 	.byte	0x04, 0x2f
        /*003e*/ 	.short	(.L_11 - .L_10)
	.align		4
.L_10:
        /*0040*/ 	.word	index@(_ZN8pygpukit3ops5paged24reshape_and_cache_kernelEPK6__halfS4_PS2_S5_PKiiiii)
        /*0044*/ 	.word	0x00000018


	//----- nvinfo : EIATTR_FRAME_SIZE
	.align		4
.L_11:
        /*0048*/ 	.byte	0x04, 0x11
        /*004a*/ 	.short	(.L_13 - .L_12)
	.align		4
.L_12:
        /*004c*/ 	.word	index@(_ZN8pygpukit3ops5paged24reshape_and_cache_kernelEPK6__halfS4_PS2_S5_PKiiiii)
        /*0050*/ 	.word	0x00000000


	//----- nvinfo : EIATTR_MIN_STACK_SIZE
	.align		4
.L_13:
        /*0054*/ 	.byte	0x04, 0x12
        /*0056*/ 	.short	(.L_15 - .L_14)
	.align		4
.L_14:
        /*0058*/ 	.word	index@(_ZN8pygpukit3ops5paged24reshape_and_cache_kernelEPK6__halfS4_PS2_S5_PKiiiii)
        /*005c*/ 	.word	0x00000000


	//----- nvinfo : EIATTR_MIN_STACK_SIZE
	.align		4
.L_15:
        /*0060*/ 	.byte	0x04, 0x12
        /*0062*/ 	.short	(.L_17 - .L_16)
	.align		4
.L_16:
        /*0064*/ 	.word	index@(_ZN8pygpukit3ops5paged26copy_to_paged_cache_kernelEPK6__halfS4_PS2_S5_PKiiiii)
        /*0068*/ 	.word	0x00000000


	//----- nvinfo : EIATTR_MIN_STACK_SIZE
	.align		4
.L_17:
        /*006c*/ 	.byte	0x04, 0x12
        /*006e*/ 	.short	(.L_19 - .L_18)
	.align		4
.L_18:
        /*0070*/ 	.word	index@(_ZN8pygpukit3ops5paged25paged_attention_v1_kernelEPK6__halfS4_S4_PKiS6_PS2_iiiiiif)
        /*0074*/ 	.word	0x00000000
.L_19:


//--------------------- .nv.compat                --------------------------
	.section	.nv.compat,"",@"SHT_CUDA_COMPAT_INFO"
	.align	4
        /*0000*/ 	.byte	0x02, 0x09, 0x00, 0x00, 0x02, 0x02, 0x01, 0x00, 0x02, 0x05, 0x05, 0x00, 0x03, 0x07, 0x01, 0x01
        /*0010*/ 	.byte	0x02, 0x03, 0x00, 0x00, 0x02, 0x06, 0x01, 0x00, 0x04, 0x0b, 0x08, 0x00, 0x09, 0x00, 0x00, 0x00
        /*0020*/ 	.byte	0x00, 0x00, 0x00, 0x00


//--------------------- .nv.info._ZN8pygpukit3ops5paged24reshape_and_cache_kernelEPK6__halfS4_PS2_S5_PKiiiii --------------------------
	.section	.nv.info._ZN8pygpukit3ops5paged24reshape_and_cache_kernelEPK6__halfS4_PS2_S5_PKiiiii,"",@"SHT_CUDA_INFO"
	.sectionflags	@""
	.align	4


	//----- nvinfo : EIATTR_CUDA_API_VERSION
	.align		4
        /*0000*/ 	.byte	0x04, 0x37
        /*0002*/ 	.short	(.L_21 - .L_20)
.L_20:
        /*0004*/ 	.word	0x00000082


	//----- nvinfo : EIATTR_KPARAM_INFO
	.align		4
.L_21:
        /*0008*/ 	.byte	0x04, 0x17
        /*000a*/ 	.short	(.L_23 - .L_22)
.L_22:
        /*000c*/ 	.word	0x00000000
        /*0010*/ 	.short	0x0008
        /*0012*/ 	.short	0x0034
        /*0014*/ 	.byte	0x00, 0xf0, 0x11, 0x00


	//----- nvinfo : EIATTR_KPARAM_INFO
	.align		4
.L_23:
        /*0018*/ 	.byte	0x04, 0x17
        /*001a*/ 	.short	(.L_25 - .L_24)
.L_24:
        /*001c*/ 	.word	0x00000000
        /*0020*/ 	.short	0x0007
        /*0022*/ 	.short	0x0030
        /*0024*/ 	.byte	0x00, 0xf0, 0x11, 0x00


	//----- nvinfo : EIATTR_KPARAM_INFO
	.align		4
.L_25:
        /*0028*/ 	.byte	0x04, 0x17
        /*002a*/ 	.short	(.L_27 - .L_26)
.L_26:
        /*002c*/ 	.word	0x00000000
        /*0030*/ 	.short	0x0006
        /*0032*/ 	.short	0x002c
        /*0034*/ 	.byte	0x00, 0xf0, 0x11, 0x00


	//----- nvinfo : EIATTR_KPARAM_INFO
	.align		4
.L_27:
        /*0038*/ 	.byte	0x04, 0x17
        /*003a*/ 	.short	(.L_29 - .L_28)
.L_28:
        /*003c*/ 	.word	0x00000000
        /*0040*/ 	.short	0x0005
        /*0042*/ 	.short	0x0028
        /*0044*/ 	.byte	0x00, 0xf0, 0x11, 0x00


	//----- nvinfo : EIATTR_KPARAM_INFO
	.align		4
.L_29:
        /*0048*/ 	.byte	0x04, 0x17
        /*004a*/ 	.short	(.L_31 - .L_30)
.L_30:
        /*004c*/ 	.word	0x00000000
        /*0050*/ 	.short	0x0004
        /*0052*/ 	.short	0x0020
        /*0054*/ 	.byte	0x00, 0xf5, 0x21, 0x00


	//----- nvinfo : EIATTR_KPARAM_INFO
	.align		4
.L_31:
        /*0058*/ 	.byte	0x04, 0x17
        /*005a*/ 	.short	(.L_33 - .L_32)
.L_32:
        /*005c*/ 	.word	0x00000000
        /*0060*/ 	.short	0x0003
        /*0062*/ 	.short	0x0018
        /*0064*/ 	.byte	0x00, 0xf5, 0x21, 0x00


	//----- nvinfo : EIATTR_KPARAM_INFO
	.align		4
.L_33:
        /*0068*/ 	.byte	0x04, 0x17
        /*006a*/ 	.short	(.L_35 - .L_34)
.L_34:
        /*006c*/ 	.word	0x00000000
        /*0070*/ 	.short	0x0002
        /*0072*/ 	.short	0x0010
        /*0074*/ 	.byte	0x00, 0xf5, 0x21, 0x00


	//----- nvinfo : EIATTR_KPARAM_INFO
	.align		4
.L_35:
        /*0078*/ 	.byte	0x04, 0x17
        /*007a*/ 	.short	(.L_37 - .L_36)
.L_36:
        /*007c*/ 	.word	0x00000000
        /*0080*/ 	.short	0x0001
        /*0082*/ 	.short	0x0008
        /*0084*/ 	.byte	0x00, 0xf5, 0x21, 0x00


	//----- nvinfo : EIATTR_KPARAM_INFO
	.align		4
.L_37:
        /*0088*/ 	.byte	0x04, 0x17
        /*008a*/ 	.short	(.L_39 - .L_38)
.L_38:
        /*008c*/ 	.word	0x00000000
        /*0090*/ 	.short	0x0000
        /*0092*/ 	.short	0x0000
        /*0094*/ 	.byte	0x00, 0xf5, 0x21, 0x00


	//----- nvinfo : EIATTR_SPARSE_MMA_MASK
	.align		4
.L_39:
        /*0098*/ 	.byte	0x03, 0x50
        /*009a*/ 	.short	0x0000


	//----- nvinfo : EIATTR_MAXREG_COUNT
	.align		4
        /*009c*/ 	.byte	0x03, 0x1b
        /*009e*/ 	.short	0x00ff


	//----- nvinfo : EIATTR_MERCURY_ISA_VERSION
	.align		4
        /*00a0*/ 	.byte	0x03, 0x5f
        /*00a2*/ 	.short	0x0101


	//----- nvinfo : EIATTR_VRC_CTA_INIT_COUNT
	.align		4
        /*00a4*/ 	.byte	0x02, 0x4a
	.zero		1
	.zero		1


	//----- nvinfo : EIATTR_EXIT_INSTR_OFFSETS
	.align		4
        /*00a8*/ 	.byte	0x04, 0x1c
        /*00aa*/ 	.short	(.L_41 - .L_40)


	//   ....[0]....
.L_40:
        /*00ac*/ 	.word	0x00000060


	//   ....[1]....
        /*00b0*/ 	.word	0x000000a0


	//   ....[2]....
        /*00b4*/ 	.word	0x00000400


	//----- nvinfo : EIATTR_CRS_STACK_SIZE
	.align		4
.L_41:
        /*00b8*/ 	.byte	0x04, 0x1e
        /*00ba*/ 	.short	(.L_43 - .L_42)
.L_42:
        /*00bc*/ 	.word	0x00000000


	//----- nvinfo : EIATTR_CBANK_PARAM_SIZE
	.align		4
.L_43:
        /*00c0*/ 	.byte	0x03, 0x19
        /*00c2*/ 	.short	0x0038


	//----- nvinfo : EIATTR_PARAM_CBANK
	.align		4
        /*00c4*/ 	.byte	0x04, 0x0a
        /*00c6*/ 	.short	(.L_45 - .L_44)
	.align		4
.L_44:
        /*00c8*/ 	.word	index@(.nv.constant0._ZN8pygpukit3ops5paged24reshape_and_cache_kernelEPK6__halfS4_PS2_S5_PKiiiii)
        /*00cc*/ 	.short	0x0380
        /*00ce*/ 	.short	0x0038


	//----- nvinfo : EIATTR_SW_WAR
	.align		4
.L_45:
        /*00d0*/ 	.byte	0x04, 0x36
        /*00d2*/ 	.short	(.L_47 - .L_46)
.L_46:
        /*00d4*/ 	.word	0x00000008
.L_47:


//--------------------- .nv.info._ZN8pygpukit3ops5paged26copy_to_paged_cache_kernelEPK6__halfS4_PS2_S5_PKiiiii --------------------------
	.section	.nv.info._ZN8pygpukit3ops5paged26copy_to_paged_cache_kernelEPK6__halfS4_PS2_S5_PKiiiii,"",@"SHT_CUDA_INFO"
	.sectionflags	@""
	.align	4


	//----- nvinfo : EIATTR_CUDA_API_VERSION
	.align		4
        /*0000*/ 	.byte	0x04, 0x37
        /*0002*/ 	.short	(.L_49 - .L_48)
.L_48:
        /*0004*/ 	.word	0x00000082


	//----- nvinfo : EIATTR_KPARAM_INFO
	.align		4
.L_49:
        /*0008*/ 	.byte	0x04, 0x17
        /*000a*/ 	.short	(.L_51 - .L_50)
.L_50:
        /*000c*/ 	.word	0x00000000
        /*0010*/ 	.short	0x0008
        /*0012*/ 	.short	0x0034
        /*0014*/ 	.byte	0x00, 0xf0, 0x11, 0x00


	//----- nvinfo : EIATTR_KPARAM_INFO
	.align		4
.L_51:
        /*0018*/ 	.byte	0x04, 0x17
        /*001a*/ 	.short	(.L_53 - .L_52)
.L_52:
        /*001c*/ 	.word	0x00000000
        /*0020*/ 	.short	0x0007
        /*0022*/ 	.short	0x0030
        /*0024*/ 	.byte	0x00, 0xf0, 0x11, 0x00


	//----- nvinfo : EIATTR_KPARAM_INFO
	.align		4
.L_53:
        /*0028*/ 	.byte	0x04, 0x17
        /*002a*/ 	.short	(.L_55 - .L_54)
.L_54:
        /*002c*/ 	.word	0x00000000
        /*0030*/ 	.short	0x0006
        /*0032*/ 	.short	0x002c
        /*0034*/ 	.byte	0x00, 0xf0, 0x11, 0x00


	//----- nvinfo : EIATTR_KPARAM_INFO
	.align		4
.L_55:
        /*0038*/ 	.byte	0x04, 0x17
        /*003a*/ 	.short	(.L_57 - .L_56)
.L_56:
        /*003c*/ 	.word	0x00000000
        /*0040*/ 	.short	0x0005
        /*0042*/ 	.short	0x0028
        /*0044*/ 	.byte	0x00, 0xf0, 0x11, 0x00


	//----- nvinfo : EIATTR_KPARAM_INFO
	.align		4
.L_57:
        /*0048*/ 	.byte	0x04, 0x17
        /*004a*/ 	.short	(.L_59 - .L_58)
.L_58:
        /*004c*/ 	.word	0x00000000
        /*0050*/ 	.short	0x0004
        /*0052*/ 	.short	0x0020
        /*0054*/ 	.byte	0x00, 0xf5, 0x21, 0x00


	//----- nvinfo : EIATTR_KPARAM_INFO
	.align		4
.L_59:
        /*0058*/ 	.byte	0x04, 0x17
        /*005a*/ 	.short	(.L_61 - .L_60)
.L_60:
        /*005c*/ 	.word	0x00000000
        /*0060*/ 	.short	0x0003
        /*0062*/ 	.short	0x0018
        /*0064*/ 	.byte	0x00, 0xf5, 0x21, 0x00


	//----- nvinfo : EIATTR_KPARAM_INFO
	.align		4
.L_61:
        /*0068*/ 	.byte	0x04, 0x17
        /*006a*/ 	.short	(.L_63 - .L_62)
.L_62:
        /*006c*/ 	.word	0x00000000
        /*0070*/ 	.short	0x0002
        /*0072*/ 	.short	0x0010
        /*0074*/ 	.byte	0x00, 0xf5, 0x21, 0x00


	//----- nvinfo : EIATTR_KPARAM_INFO
	.align		4
.L_63:
        /*0078*/ 	.byte	0x04, 0x17
        /*007a*/ 	.short	(.L_65 - .L_64)
.L_64:
        /*007c*/ 	.word	0x00000000
        /*0080*/ 	.short	0x0001
        /*0082*/ 	.short	0x0008
        /*0084*/ 	.byte	0x00, 0xf5, 0x21, 0x00


	//----- nvinfo : EIATTR_KPARAM_INFO
	.align		4
.L_65:
        /*0088*/ 	.byte	0x04, 0x17
        /*008a*/ 	.short	(.L_67 - .L_66)
.L_66:
        /*008c*/ 	.word	0x00000000
        /*0090*/ 	.short	0x0000
        /*0092*/ 	.short	0x0000
        /*0094*/ 	.byte	0x00, 0xf5, 0x21, 0x00


	//----- nvinfo : EIATTR_SPARSE_MMA_MASK
	.align		4
.L_67:
        /*0098*/ 	.byte	0x03, 0x50
        /*009a*/ 	.short	0x0000


	//----- nvinfo : EIATTR_MAXREG_COUNT
	.align		4
        /*009c*/ 	.byte	0x03, 0x1b
        /*009e*/ 	.short	0x00ff


	//----- nvinfo : EIATTR_MERCURY_ISA_VERSION
	.align		4
        /*00a0*/ 	.byte	0x03, 0x5f
        /*00a2*/ 	.short	0x0101


	//----- nvinfo : EIATTR_VRC_CTA_INIT_COUNT
	.align		4
        /*00a4*/ 	.byte	0x02, 0x4a
	.zero		1
	.zero		1


	//----- nvinfo : EIATTR_EXIT_INSTR_OFFSETS
	.align		4
        /*00a8*/ 	.byte	0x04, 0x1c
        /*00aa*/ 	.short	(.L_69 - .L_68)


	//   ....[0]....
.L_68:
        /*00ac*/ 	.word	0x00000060


	//   ....[1]....
        /*00b0*/ 	.word	0x000000a0


	//   ....[2]....
        /*00b4*/ 	.word	0x00000400


	//----- nvinfo : EIATTR_CRS_STACK_SIZE
	.align		4
.L_69:
        /*00b8*/ 	.byte	0x04, 0x1e
        /*00ba*/ 	.short	(.L_71 - .L_70)
.L_70:
        /*00bc*/ 	.word	0x00000000


	//----- nvinfo : EIATTR_CBANK_PARAM_SIZE
	.align		4
.L_71:
        /*00c0*/ 	.byte	0x03, 0x19
        /*00c2*/ 	.short	0x0038


	//----- nvinfo : EIATTR_PARAM_CBANK
	.align		4
        /*00c4*/ 	.byte	0x04, 0x0a
        /*00c6*/ 	.short	(.L_73 - .L_72)
	.align		4
.L_72:
        /*00c8*/ 	.word	index@(.nv.constant0._ZN8pygpukit3ops5paged26copy_to_paged_cache_kernelEPK6__halfS4_PS2_S5_PKiiiii)
        /*00cc*/ 	.short	0x0380
        /*00ce*/ 	.short	0x0038


	//----- nvinfo : EIATTR_SW_WAR
	.align		4
.L_73:
        /*00d0*/ 	.byte	0x04, 0x36
        /*00d2*/ 	.short	(.L_75 - .L_74)
.L_74:
        /*00d4*/ 	.word	0x00000008
.L_75:


//--------------------- .nv.info._ZN8pygpukit3ops5paged25paged_attention_v1_kernelEPK6__halfS4_S4_PKiS6_PS2_iiiiiif --------------------------
	.section	.nv.info._ZN8pygpukit3ops5paged25paged_attention_v1_kernelEPK6__halfS4_S4_PKiS6_PS2_iiiiiif,"",@"SHT_CUDA_INFO"
	.sectionflags	@""
	.align	4


	//----- nvinfo : EIATTR_CUDA_API_VERSION
	.align		4
        /*0000*/ 	.byte	0x04, 0x37
        /*0002*/ 	.short	(.L_77 - .L_76)
.L_76:
        /*0004*/ 	.word	0x00000082


	//----- nvinfo : EIATTR_KPARAM_INFO
	.align		4
.L_77:
        /*0008*/ 	.byte	0x04, 0x17
        /*000a*/ 	.short	(.L_79 - .L_78)
.L_78:
        /*000c*/ 	.word	0x00000000
        /*0010*/ 	.short	0x000c
        /*0012*/ 	.short	0x0048
        /*0014*/ 	.byte	0x00, 0xf0, 0x11, 0x00


	//----- nvinfo : EIATTR_KPARAM_INFO
	.align		4
.L_79:
        /*0018*/ 	.byte	0x04, 0x17
        /*001a*/ 	.short	(.L_81 - .L_80)
.L_80:
        /*001c*/ 	.word	0x00000000
        /*0020*/ 	.short	0x000b
        /*0022*/ 	.short	0x0044
        /*0024*/ 	.byte	0x00, 0xf0, 0x11, 0x00


	//----- nvinfo : EIATTR_KPARAM_INFO
	.align		4
.L_81:
        /*0028*/ 	.byte	0x04, 0x17
        /*002a*/ 	.short	(.L_83 - .L_82)
.L_82:
        /*002c*/ 	.word	0x00000000
        /*0030*/ 	.short	0x000a
        /*0032*/ 	.short	0x0040
        /*0034*/ 	.byte	0x00, 0xf0, 0x11, 0x00


	//----- nvinfo : EIATTR_KPARAM_INFO
	.align		4
.L_83:
        /*0038*/ 	.byte	0x04, 0x17
        /*003a*/ 	.short	(.L_85 - .L_84)
.L_84:
        /*003c*/ 	.word	0x00000000
        /*0040*/ 	.short	0x0009
        /*0042*/ 	.short	0x003c
        /*0044*/ 	.byte	0x00, 0xf0, 0x11, 0x00


	//----- nvinfo : EIATTR_KPARAM_INFO
	.align		4
.L_85:
        /*0048*/ 	.byte	0x04, 0x17
        /*004a*/ 	.short	(.L_87 - .L_86)
.L_86:
        /*004c*/ 	.word	0x00000000
        /*0050*/ 	.short	0x0008
        /*0052*/ 	.short	0x0038
        /*0054*/ 	.byte	0x00, 0xf0, 0x11, 0x00


	//----- nvinfo : EIATTR_KPARAM_INFO
	.align		4
.L_87:
        /*0058*/ 	.byte	0x04, 0x17
        /*005a*/ 	.short	(.L_89 - .L_88)
.L_88:
        /*005c*/ 	.word	0x00000000
        /*0060*/ 	.short	0x0007
        /*0062*/ 	.short	0x0034
        /*0064*/ 	.byte	0x00, 0xf0, 0x11, 0x00


	//----- nvinfo : EIATTR_KPARAM_INFO
	.align		4
.L_89:
        /*0068*/ 	.byte	0x04, 0x17
        /*006a*/ 	.short	(.L_91 - .L_90)
.L_90:
        /*006c*/ 	.word	0x00000000
        /*0070*/ 	.short	0x0006
        /*0072*/ 	.short	0x0030
        /*0074*/ 	.byte	0x00, 0xf0, 0x11, 0x00


	//----- nvinfo : EIATTR_KPARAM_INFO
	.align		4
.L_91:
        /*0078*/ 	.byte	0x04, 0x17
        /*007a*/ 	.short	(.L_93 - .L_92)
.L_92:
        /*007c*/ 	.word	0x00000000
        /*0080*/ 	.short	0x0005
        /*0082*/ 	.short	0x0028
        /*0084*/ 	.byte	0x00, 0xf5, 0x21, 0x00


	//----- nvinfo : EIATTR_KPARAM_INFO
	.align		4
.L_93:
        /*0088*/ 	.byte	0x04, 0x17
        /*008a*/ 	.short	(.L_95 - .L_94)
.L_94:
        /*008c*/ 	.word	0x00000000
        /*0090*/ 	.short	0x0004
        /*0092*/ 	.short	0x0020
        /*0094*/ 	.byte	0x00, 0xf5, 0x21, 0x00


	//----- nvinfo : EIATTR_KPARAM_INFO
	.align		4
.L_95:
        /*0098*/ 	.byte	0x04, 0x17
        /*009a*/ 	.short	(.L_97 - .L_96)
.L_96:
        /*009c*/ 	.word	0x00000000
        /*00a0*/ 	.short	0x0003
        /*00a2*/ 	.short	0x0018
        /*00a4*/ 	.byte	0x00, 0xf5, 0x21, 0x00


	//----- nvinfo : EIATTR_KPARAM_INFO
	.align		4
.L_97:
        /*00a8*/ 	.byte	0x04, 0x17
        /*00aa*/ 	.short	(.L_99 - .L_98)
.L_98:
        /*00ac*/ 	.word	0x00000000
        /*00b0*/ 	.short	0x0002
        /*00b2*/ 	.short	0x0010
        /*00b4*/ 	.byte	0x00, 0xf5, 0x21, 0x00


	//----- nvinfo : EIATTR_KPARAM_INFO
	.align		4
.L_99:
        /*00b8*/ 	.byte	0x04, 0x17
        /*00ba*/ 	.short	(.L_101 - .L_100)
.L_100:
        /*00bc*/ 	.word	0x00000000
        /*00c0*/ 	.short	0x0001
        /*00c2*/ 	.short	0x0008
        /*00c4*/ 	.byte	0x00, 0xf5, 0x21, 0x00


	//----- nvinfo : EIATTR_KPARAM_INFO
	.align		4
.L_101:
        /*00c8*/ 	.byte	0x04, 0x17
        /*00ca*/ 	.short	(.L_103 - .L_102)
.L_102:
        /*00cc*/ 	.word	0x00000000
        /*00d0*/ 	.short	0x0000
        /*00d2*/ 	.short	0x0000
        /*00d4*/ 	.byte	0x00, 0xf5, 0x21, 0x00


	//----- nvinfo : EIATTR_SPARSE_MMA_MASK
	.align		4
.L_103:
        /*00d8*/ 	.byte	0x03, 0x50
        /*00da*/ 	.short	0x0000


	//----- nvinfo : EIATTR_MAXREG_COUNT
	.align		4
        /*00dc*/ 	.byte	0x03, 0x1b
        /*00de*/ 	.short	0x00ff


	//----- nvinfo : EIATTR_NUM_BARRIERS
	.align		4
        /*00e0*/ 	.byte	0x02, 0x4c
        /*00e2*/ 	.byte	0x01
	.zero		1


	//----- nvinfo : EIATTR_MERCURY_ISA_VERSION
	.align		4
        /*00e4*/ 	.byte	0x03, 0x5f
        /*00e6*/ 	.short	0x0101


	//----- nvinfo : EIATTR_UNUSED_LOAD_BYTE_OFFSET
	.align		4
        /*00e8*/ 	.byte	0x04, 0x44
        /*00ea*/ 	.short	(.L_105 - .L_104)


	//   ....[0]....
.L_104:
        /*00ec*/ 	.word	0x000011d0
        /*00f0*/ 	.word	0x00000fff


	//----- nvinfo : EIATTR_COOP_GROUP_MASK_REGIDS
	.align		4
.L_105:
        /*00f4*/ 	.byte	0x04, 0x29
        /*00f6*/ 	.short	(.L_107 - .L_106)


	//   ....[0]....
.L_106:
        /*00f8*/ 	.word	0xffffffff


	//   ....[1]....
        /*00fc*/ 	.word	0xffffffff


	//   ....[2]....
        /*0100*/ 	.word	0xffffffff


	//   ....[3]....
        /*0104*/ 	.word	0xffffffff


	//   ....[4]....
        /*0108*/ 	.word	0xffffffff


	//   ....[5]....
        /*010c*/ 	.word	0xffffffff


	//   ....[6]....
        /*0110*/ 	.word	0xffffffff


	//   ....[7]....
        /*0114*/ 	.word	0xffffffff


	//   ....[8]....
        /*0118*/ 	.word	0xffffffff


	//   ....[9]....
        /*011c*/ 	.word	0xffffffff


	//----- nvinfo : EIATTR_COOP_GROUP_INSTR_OFFSETS
	.align		4
.L_107:
        /*0120*/ 	.byte	0x04, 0x28
        /*0122*/ 	.short	(.L_109 - .L_108)


	//   ....[0]....
.L_108:
        /*0124*/ 	.word	0x00001480


	//   ....[1]....
        /*0128*/ 	.word	0x000014c0


	//   ....[2]....
        /*012c*/ 	.word	0x000014e0


	//   ....[3]....
        /*0130*/ 	.word	0x00001510


	//   ....[4]....
        /*0134*/ 	.word	0x00001550


	//   ....[5]....
        /*0138*/ 	.word	0x00001d60


	//   ....[6]....
        /*013c*/ 	.word	0x00001dd0


	//   ....[7]....
        /*0140*/ 	.word	0x00001e10


	//   ....[8]....
        /*0144*/ 	.word	0x00001e30


	//   ....[9]....
        /*0148*/ 	.word	0x00001e50


	//----- nvinfo : EIATTR_VRC_CTA_INIT_COUNT
	.align		4
.L_109:
        /*014c*/ 	.byte	0x02, 0x4a
	.zero		1
	.zero		1


	//----- nvinfo : EIATTR_EXIT_INSTR_OFFSETS
	.align		4
        /*0150*/ 	.byte	0x04, 0x1c
        /*0152*/ 	.short	(.L_111 - .L_110)


	//   ....[0]....
.L_110:
        /*0154*/ 	.word	0x00000040


	//   ....[1]....
        /*0158*/ 	.word	0x000027c0


	//   ....[2]....
        /*015c*/ 	.word	0x00003a30


	//----- nvinfo : EIATTR_CRS_STACK_SIZE
	.align		4
.L_111:
        /*0160*/ 	.byte	0x04, 0x1e
        /*0162*/ 	.short	(.L_113 - .L_112)
.L_112:
        /*0164*/ 	.word	0x00000000


	//----- nvinfo : EIATTR_CBANK_PARAM_SIZE
	.align		4
.L_113:
        /*0168*/ 	.byte	0x03, 0x19
        /*016a*/ 	.short	0x004c


	//----- nvinfo : EIATTR_PARAM_CBANK
	.align		4
        /*016c*/ 	.byte	0x04, 0x0a
        /*016e*/ 	.short	(.L_115 - .L_114)
	.align		4
.L_114:
        /*0170*/ 	.word	index@(.nv.constant0._ZN8pygpukit3ops5paged25paged_attention_v1_kernelEPK6__halfS4_S4_PKiS6_PS2_iiiiiif)
        /*0174*/ 	.short	0x0380
        /*0176*/ 	.short	0x004c


	//----- nvinfo : EIATTR_SW_WAR
	.align		4
.L_115:
        /*0178*/ 	.byte	0x04, 0x36
        /*017a*/ 	.short	(.L_117 - .L_116)
.L_116:
        /*017c*/ 	.word	0x00000008
.L_117:


//--------------------- .nv.callgraph             --------------------------
	.section	.nv.callgraph,"",@"SHT_CUDA_CALLGRAPH"
	.align	4
	.sectionentsize	8
	.align		4
        /*0000*/ 	.word	0x00000000
	.align		4
        /*0004*/ 	.word	0xffffffff
	.align		4
        /*0008*/ 	.word	0x00000000
	.align		4
        /*000c*/ 	.word	0xfffffffe
	.align		4
        /*0010*/ 	.word	0x00000000
	.align		4
        /*0014*/ 	.word	0xfffffffd
	.align		4
        /*0018*/ 	.word	0x00000000
	.align		4
        /*001c*/ 	.word	0xfffffffc


//--------------------- .text._ZN8pygpukit3ops5paged24reshape_and_cache_kernelEPK6__halfS4_PS2_S5_PKiiiii --------------------------
	.section	.text._ZN8pygpukit3ops5paged24reshape_and_cache_kernelEPK6__halfS4_PS2_S5_PKiiiii,"ax",@progbits
	.align	128
        .global         _ZN8pygpukit3ops5paged24reshape_and_cache_kernelEPK6__halfS4_PS2_S5_PKiiiii
        .type           _ZN8pygpukit3ops5paged24reshape_and_cache_kernelEPK6__halfS4_PS2_S5_PKiiiii,@function
        .size           _ZN8pygpukit3ops5paged24reshape_and_cache_kernelEPK6__halfS4_PS2_S5_PKiiiii,(.L_x_54 - _ZN8pygpukit3ops5paged24reshape_and_cache_kernelEPK6__halfS4_PS2_S5_PKiiiii)
        .other          _ZN8pygpukit3ops5paged24reshape_and_cache_kernelEPK6__halfS4_PS2_S5_PKiiiii,@"STO_CUDA_ENTRY STV_DEFAULT"
_ZN8pygpukit3ops5paged24reshape_and_cache_kernelEPK6__halfS4_PS2_S5_PKiiiii:
.text._ZN8pygpukit3ops5paged24reshape_and_cache_kernelEPK6__halfS4_PS2_S5_PKiiiii:
[----:B------:R-:W-:Y:S01]  /*0000*/  LDC R1, c[0x0][0x37c] ;  /* 0x0000df00ff017b82 */ /* 0x000fe20000000800 */
[----:B------:R-:W0:Y:S07]  /*0010*/  S2R R0, SR_CTAID.X ;  /* 0x0000000000007919 */ /* 0x000e2e0000002500 */
[----:B------:R-:W1:Y:S08]  /*0020*/  S2UR UR6, SR_CTAID.Y ;  /* 0x00000000000679c3 */ /* 0x000e700000002600 */
[----:B------:R-:W1:Y:S02]  /*0030*/  LDC.64 R2, c[0x0][0x3a8] ;  /* 0x0000ea00ff027b82 */ /* 0x000e640000000a00 */
[----:B-1----:R-:W-:-:S04]  /*0040*/  ISETP.LE.AND P0, PT, R3, UR6, PT ;  /* 0x0000000603007c0c */ /* 0x002fc8000bf03270 */
[----:B0-----:R-:W-:-:S13]  /*0050*/  ISETP.GE.OR P0, PT, R0, R2, P0 ;  /* 0x000000020000720c */ /* 0x001fda0000706670 */
[----:B------:R-:W-:Y:S05]  /*0060*/  @P0 EXIT ;  /* 0x000000000000094d */ /* 0x000fea0003800000 */
[----:B------:R-:W0:Y:S01]  /*0070*/  S2R R2, SR_TID.X ;  /* 0x0000000000027919 */ /* 0x000e220000002100 */
[----:B------:R-:W0:Y:S02]  /*0080*/  LDCU UR8, c[0x0][0x3b0] ;  /* 0x00007600ff0877ac */ /* 0x000e240008000800 */
[----:B0-----:R-:W-:-:S13]  /*0090*/  ISETP.GE.AND P0, PT, R2, UR8, PT ;  /* 0x0000000802007c0c */ /* 0x001fda000bf06270 */
[----:B------:R-:W-:Y:S05]  /*00a0*/  @P0 EXIT ;  /* 0x000000000000094d */ /* 0x000fea0003800000 */
[----:B------:R-:W0:Y:S01]  /*00b0*/  LDC.64 R4, c[0x0][0x3a0] ;  /* 0x0000e800ff047b82 */ /* 0x000e220000000a00 */
[----:B------:R-:W1:Y:S07]  /*00c0*/  LDCU.64 UR4, c[0x0][0x358] ;  /* 0x00006b00ff0477ac */ /* 0x000e6e0008000a00 */
[----:B------:R-:W2:Y:S01]  /*00d0*/  LDC R12, c[0x0][0x3b4] ;  /* 0x0000ed00ff0c7b82 */ /* 0x000ea20000000800 */
[----:B0-----:R-:W-:-:S05]  /*00e0*/  IMAD.WIDE.U32 R4, R0, 0x4, R4 ;  /* 0x0000000400047825 */ /* 0x001fca00078e0004 */
[----:B-1----:R-:W3:Y:S01]  /*00f0*/  LDG.E.CONSTANT R13, desc[UR4][R4.64] ;  /* 0x00000004040d7981 */ /* 0x002ee2000c1e9900 */
[----:B------:R-:W-:Y:S01]  /*0100*/  IMAD R19, R0, R3, UR6 ;  /* 0x0000000600137e24 */ /* 0x000fe2000f8e0203 */
[----:B------:R-:W-:Y:S01]  /*0110*/  MOV R0, R2 ;  /* 0x0000000200007202 */ /* 0x000fe20000000f00 */
[----:B------:R-:W0:Y:S01]  /*0120*/  LDCU UR7, c[0x0][0x360] ;  /* 0x00006c00ff0777ac */ /* 0x000e220008000800 */
[----:B--2---:R-:W-:-:S04]  /*0130*/  IABS R9, R12 ;  /* 0x0000000c00097213 */ /* 0x004fc80000000000 */
[----:B------:R-:W1:Y:S08]  /*0140*/  I2F.RP R8, R9 ;  /* 0x0000000900087306 */ /* 0x000e700000209400 */
[----:B-1----:R-:W1:Y:S02]  /*0150*/  MUFU.RCP R8, R8 ;  /* 0x0000000800087308 */ /* 0x002e640000001000 */
[----:B-1----:R-:W-:-:S06]  /*0160*/  IADD3 R6, PT, PT, R8, 0xffffffe, RZ ;  /* 0x0ffffffe08067810 */ /* 0x002fcc0007ffe0ff */
[----:B------:R1:W2:Y:S02]  /*0170*/  F2I.FTZ.U32.TRUNC.NTZ R7, R6 ;  /* 0x0000000600077305 */ /* 0x0002a4000021f000 */
[----:B-1----:R-:W-:Y:S01]  /*0180*/  IMAD.MOV.U32 R6, RZ, RZ, RZ ;  /* 0x000000ffff067224 */ /* 0x002fe200078e00ff */
[----:B--2---:R-:W-:-:S05]  /*0190*/  IADD3 R10, PT, PT, RZ, -R7, RZ ;  /* 0x80000007ff0a7210 */ /* 0x004fca0007ffe0ff */
[----:B------:R-:W-:-:S04]  /*01a0*/  IMAD R11, R10, R9, RZ ;  /* 0x000000090a0b7224 */ /* 0x000fc800078e02ff */
[----:B------:R-:W-:Y:S02]  /*01b0*/  IMAD.HI.U32 R7, R7, R11, R6 ;  /* 0x0000000b07077227 */ /* 0x000fe400078e0006 */
[----:B------:R-:W1:Y:S01]  /*01c0*/  LDC.64 R10, c[0x0][0x388] ;  /* 0x0000e200ff0a7b82 */ /* 0x000e620000000a00 */
[----:B---3--:R-:W-:-:S05]  /*01d0*/  IABS R4, R13 ;  /* 0x0000000d00047213 */ /* 0x008fca0000000000 */
[----:B------:R-:W-:-:S05]  /*01e0*/  IMAD.HI.U32 R7, R7, R4, RZ ;  /* 0x0000000407077227 */ /* 0x000fca00078e00ff */
[----:B------:R-:W-:-:S05]  /*01f0*/  IADD3 R5, PT, PT, -R7, RZ, RZ ;  /* 0x000000ff07057210 */ /* 0x000fca0007ffe1ff */
[----:B------:R-:W-:-:S05]  /*0200*/  IMAD R4, R9, R5, R4 ;  /* 0x0000000509047224 */ /* 0x000fca00078e0204 */
[----:B------:R-:W-:-:S13]  /*0210*/  ISETP.GT.U32.AND P2, PT, R9, R4, PT ;  /* 0x000000040900720c */ /* 0x000fda0003f44070 */
[----:B------:R-:W-:Y:S01]  /*0220*/  @!P2 IMAD.IADD R4, R4, 0x1, -R9 ;  /* 0x000000010404a824 */ /* 0x000fe200078e0a09 */
[----:B------:R-:W-:Y:S02]  /*0230*/  @!P2 IADD3 R7, PT, PT, R7, 0x1, RZ ;  /* 0x000000010707a810 */ /* 0x000fe40007ffe0ff */
[----:B------:R-:W-:Y:S02]  /*0240*/  ISETP.NE.AND P2, PT, R12, RZ, PT ;  /* 0x000000ff0c00720c */ /* 0x000fe40003f45270 */
[----:B------:R-:W-:Y:S02]  /*0250*/  ISETP.GE.U32.AND P0, PT, R4, R9, PT ;  /* 0x000000090400720c */ /* 0x000fe40003f06070 */
[----:B------:R-:W-:Y:S01]  /*0260*/  LOP3.LUT R4, R13, R12, RZ, 0x3c, !PT ;  /* 0x0000000c0d047212 */ /* 0x000fe200078e3cff */
[----:B------:R-:W2:Y:S03]  /*0270*/  LDC.64 R8, c[0x0][0x380] ;  /* 0x0000e000ff087b82 */ /* 0x000ea60000000a00 */
[----:B------:R-:W-:-:S05]  /*0280*/  ISETP.GE.AND P1, PT, R4, RZ, PT ;  /* 0x000000ff0400720c */ /* 0x000fca0003f26270 */
[----:B------:R-:W3:Y:S02]  /*0290*/  LDC.64 R4, c[0x0][0x390] ;  /* 0x0000e400ff047b82 */ /* 0x000ee40000000a00 */
[----:B------:R-:W-:-:S05]  /*02a0*/  @P0 VIADD R7, R7, 0x1 ;  /* 0x0000000107070836 */ /* 0x000fca0000000000 */
[----:B------:R-:W-:Y:S02]  /*02b0*/  MOV R14, R7 ;  /* 0x00000007000e7202 */ /* 0x000fe40000000f00 */
[----:B------:R-:W4:Y:S02]  /*02c0*/  LDC.64 R6, c[0x0][0x398] ;  /* 0x0000e600ff067b82 */ /* 0x000f240000000a00 */
[----:B------:R-:W-:Y:S02]  /*02d0*/  @!P1 IADD3 R14, PT, PT, -R14, RZ, RZ ;  /* 0x000000ff0e0e9210 */ /* 0x000fe40007ffe1ff */
[----:B------:R-:W-:-:S05]  /*02e0*/  @!P2 LOP3.LUT R14, RZ, R12, RZ, 0x33, !PT ;  /* 0x0000000cff0ea212 */ /* 0x000fca00078e33ff */
[----:B------:R-:W-:-:S04]  /*02f0*/  IMAD.MOV R15, RZ, RZ, -R14 ;  /* 0x000000ffff0f7224 */ /* 0x000fc800078e0a0e */
[----:B------:R-:W-:Y:S02]  /*0300*/  IMAD R15, R12, R15, R13 ;  /* 0x0000000f0c0f7224 */ /* 0x000fe400078e020d */
[----:B------:R-:W-:-:S04]  /*0310*/  IMAD R13, R14, R3, UR6 ;  /* 0x000000060e0d7e24 */ /* 0x000fc8000f8e0203 */
[----:B01----:R-:W-:-:S07]  /*0320*/  IMAD R21, R13, R12, R15 ;  /* 0x0000000c0d157224 */ /* 0x003fce00078e020f */
.L_x_0:
[----:B0-----:R-:W-:-:S04]  /*0330*/  IMAD R17, R19, UR8, R0 ;  /* 0x0000000813117c24 */ /* 0x001fc8000f8e0200 */
[----:B--2---:R-:W-:-:S04]  /*0340*/  IMAD.WIDE R12, R17, 0x2, R8 ;  /* 0x00000002110c7825 */ /* 0x004fc800078e0208 */
[----:B------:R-:W-:Y:S02]  /*0350*/  IMAD.WIDE R16, R17, 0x2, R10 ;  /* 0x0000000211107825 */ /* 0x000fe400078e020a */
[----:B------:R-:W2:Y:S04]  /*0360*/  LDG.E.U16.CONSTANT R13, desc[UR4][R12.64] ;  /* 0x000000040c0d7981 */ /* 0x000ea8000c1e9500 */
[----:B------:R-:W5:Y:S01]  /*0370*/  LDG.E.U16.CONSTANT R17, desc[UR4][R16.64] ;  /* 0x0000000410117981 */ /* 0x000f62000c1e9500 */
[----:B------:R-:W-:Y:S01]  /*0380*/  IMAD R15, R21, UR8, R0 ;  /* 0x00000008150f7c24 */ /* 0x000fe2000f8e0200 */
[----:B------:R-:W-:-:S03]  /*0390*/  IADD3 R0, PT, PT, R0, UR7, RZ ;  /* 0x0000000700007c10 */ /* 0x000fc6000fffe0ff */
[----:B---3--:R-:W-:Y:S01]  /*03a0*/  IMAD.WIDE R2, R15, 0x2, R4 ;  /* 0x000000020f027825 */ /* 0x008fe200078e0204 */
[----:B------:R-:W-:-:S03]  /*03b0*/  ISETP.GE.AND P0, PT, R0, UR8, PT ;  /* 0x0000000800007c0c */ /* 0x000fc6000bf06270 */
[----:B----4-:R-:W-:Y:S01]  /*03c0*/  IMAD.WIDE R14, R15, 0x2, R6 ;  /* 0x000000020f0e7825 */ /* 0x010fe200078e0206 */
[----:B--2---:R0:W-:Y:S04]  /*03d0*/  STG.E.U16 desc[UR4][R2.64], R13 ;  /* 0x0000000d02007986 */ /* 0x0041e8000c101504 */
[----:B-----5:R0:W-:Y:S05]  /*03e0*/  STG.E.U16 desc[UR4][R14.64], R17 ;  /* 0x000000110e007986 */ /* 0x0201ea000c101504 */
[----:B------:R-:W-:Y:S05]  /*03f0*/  @!P0 BRA `(.L_x_0) ;  /* 0xfffffffc00cc8947 */ /* 0x000fea000383ffff */
[----:B------:R-:W-:Y:S05]  /*0400*/  EXIT ;  /* 0x000000000000794d */ /* 0x000fea0003800000 */
.L_x_1:
[----:B------:R-:W-:-:S00]  /*0410*/  BRA `(.L_x_1) ;  /* 0xfffffffc00fc7947 */ /* 0x000fc0000383ffff */
[----:B------:R-:W-:-:S00]  /*0420*/  NOP ;  /* 0x0000000000007918 */ /* 0x000fc00000000000 */
        /* <DEDUP_REMOVED lines=13> */
.L_x_54:


//--------------------- .text._ZN8pygpukit3ops5paged26copy_to_paged_cache_kernelEPK6__halfS4_PS2_S5_PKiiiii --------------------------
	.section	.text._ZN8pygpukit3ops5paged26copy_to_paged_cache_kernelEPK6__halfS4_PS2_S5_PKiiiii,"ax",@progbits
	.align	128
        .global         _ZN8pygpukit3ops5paged26copy_to_paged_cache_kernelEPK6__halfS4_PS2_S5_PKiiiii
        .type           _ZN8pygpukit3ops5paged26copy_to_paged_cache_kernelEPK6__halfS4_PS2_S5_PKiiiii,@function
        .size           _ZN8pygpukit3ops5paged26copy_to_paged_cache_kernelEPK6__halfS4_PS2_S5_PKiiiii,(.L_x_55 - _ZN8pygpukit3ops5paged26copy_to_paged_cache_kernelEPK6__halfS4_PS2_S5_PKiiiii)
        .other          _ZN8pygpukit3ops5paged26copy_to_paged_cache_kernelEPK6__halfS4_PS2_S5_PKiiiii,@"STO_CUDA_ENTRY STV_DEFAULT"
_ZN8pygpukit3ops5paged26copy_to_paged_cache_kernelEPK6__halfS4_PS2_S5_PKiiiii:
.text._ZN8pygpukit3ops5paged26copy_to_paged_cache_kernelEPK6__halfS4_PS2_S5_PKiiiii:
        /* <DEDUP_REMOVED lines=51> */
.L_x_2:
        /* <DEDUP_REMOVED lines=14> */
.L_x_3:
        /* <DEDUP_REMOVED lines=15> */
.L_x_55:


//--------------------- .text._ZN8pygpukit3ops5paged25paged_attention_v1_kernelEPK6__halfS4_S4_PKiS6_PS2_iiiiiif --------------------------
	.section	.text._ZN8pygpukit3ops5paged25paged_attention_v1_kernelEPK6__halfS4_S4_PKiS6_PS2_iiiiiif,"ax",@progbits
	.align	128
        .global         _ZN8pygpukit3ops5paged25paged_attention_v1_kernelEPK6__halfS4_S4_PKiS6_PS2_iiiiiif
        .type           _ZN8pygpukit3ops5paged25paged_attention_v1_kernelEPK6__halfS4_S4_PKiS6_PS2_iiiiiif,@function
        .size           _ZN8pygpukit3ops5paged25paged_attention_v1_kernelEPK6__halfS4_S4_PKiS6_PS2_iiiiiif,(.L_x_53 - _ZN8pygpukit3ops5paged25paged_attention_v1_kernelEPK6__halfS4_S4_PKiS6_PS2_iiiiiif)
        .other          _ZN8pygpukit3ops5paged25paged_attention_v1_kernelEPK6__halfS4_S4_PKiS6_PS2_iiiiiif,@"STO_CUDA_ENTRY STV_DEFAULT"
_ZN8pygpukit3ops5paged25paged_attention_v1_kernelEPK6__halfS4_S4_PKiS6_PS2_iiiiiif:
.text._ZN8pygpukit3ops5paged25paged_attention_v1_kernelEPK6__halfS4_S4_PKiS6_PS2_iiiiiif:
[----:B------:R-:W-:Y:S01]  /*0000*/  LDC R1, c[0x0][0x37c] ;  /* 0x0000df00ff017b82 */ /* 0x000fe20000000800 */
[----:B------:R-:W0:Y:S01]  /*0010*/  S2R R0, SR_CTAID.X ;  /* 0x0000000000007919 */ /* 0x000e220000002500 */
[----:B------:R-:W0:Y:S02]  /*0020*/  LDCU UR4, c[0x0][0x3b0] ;  /* 0x00007600ff0477ac */ /* 0x000e240008000800 */
[----:B0-----:R-:W-:-:S13]  /*0030*/  ISETP.GE.AND P0, PT, R0, UR4, PT ;  /* 0x0000000400007c0c */ /* 0x001fda000bf06270 */
[----:B------:R-:W-:Y:S05]  /*0040*/  @P0 EXIT ;  /* 0x000000000000094d */ /* 0x000fea0003800000 */
[----:B------:R-:W0:Y:S01]  /*0050*/  LDC.64 R20, c[0x0][0x3a0] ;  /* 0x0000e800ff147b82 */ /* 0x000e220000000a00 */
[----:B------:R-:W1:Y:S07]  /*0060*/  LDCU.64 UR8, c[0x0][0x358] ;  /* 0x00006b00ff0877ac */ /* 0x000e6e0008000a00 */
[----:B------:R-:W2:Y:S08]  /*0070*/  LDC R7, c[0x0][0x3b8] ;  /* 0x0000ee00ff077b82 */ /* 0x000eb00000000800 */
[----:B------:R-:W3:Y:S01]  /*0080*/  LDC R2, c[0x0][0x3b4] ;  /* 0x0000ed00ff027b82 */ /* 0x000ee20000000800 */
[----:B0-----:R-:W-:-:S06]  /*0090*/  IMAD.WIDE.U32 R20, R0, 0x4, R20 ;  /* 0x0000000400147825 */ /* 0x001fcc00078e0014 */
[----:B-1----:R0:W5:Y:S01]  /*00a0*/  LDG.E.CONSTANT R20, desc[UR8][R20.64] ;  /* 0x0000000814147981 */ /* 0x002162000c1e9900 */
[----:B------:R-:W-:Y:S01]  /*00b0*/  BSSY.RECONVERGENT B0, `(.L_x_4) ;  /* 0x0000043000007945 */ /* 0x000fe20003800200 */
[----:B--2---:R-:W-:Y:S01]  /*00c0*/  IABS R8, R7 ;  /* 0x0000000700087213 */ /* 0x004fe20000000000 */
[----:B------:R-:W1:Y:S03]  /*00d0*/  S2R R19, SR_TID.X ;  /* 0x0000000000137919 */ /* 0x000e660000002100 */
[----:B------:R-:W2:Y:S01]  /*00e0*/  I2F.RP R3, R8 ;  /* 0x0000000800037306 */ /* 0x000ea20000209400 */
[----:B---3--:R-:W-:-:S07]  /*00f0*/  IABS R6, R2 ;  /* 0x0000000200067213 */ /* 0x008fce0000000000 */
[----:B--2---:R-:W2:Y:S02]  /*0100*/  MUFU.RCP R3, R3 ;  /* 0x0000000300037308 */ /* 0x004ea40000001000 */
[----:B--2---:R-:W-:-:S06]  /*0110*/  IADD3 R4, PT, PT, R3, 0xffffffe, RZ ;  /* 0x0ffffffe03047810 */ /* 0x004fcc0007ffe0ff */
[----:B------:R2:W3:Y:S02]  /*0120*/  F2I.FTZ.U32.TRUNC.NTZ R5, R4 ;  /* 0x0000000400057305 */ /* 0x0004e4000021f000 */
[----:B--2---:R-:W-:Y:S01]  /*0130*/  IMAD.MOV.U32 R4, RZ, RZ, RZ ;  /* 0x000000ffff047224 */ /* 0x004fe200078e00ff */
[----:B---3--:R-:W-:-:S05]  /*0140*/  IADD3 R9, PT, PT, RZ, -R5, RZ ;  /* 0x80000005ff097210 */ /* 0x008fca0007ffe0ff */
[----:B------:R-:W-:-:S04]  /*0150*/  IMAD R9, R9, R8, RZ ;  /* 0x0000000809097224 */ /* 0x000fc800078e02ff */
[----:B------:R-:W-:Y:S01]  /*0160*/  IMAD.HI.U32 R5, R5, R9, R4 ;  /* 0x0000000905057227 */ /* 0x000fe200078e0004 */
[----:B------:R-:W-:-:S05]  /*0170*/  MOV R9, R6 ;  /* 0x0000000600097202 */ /* 0x000fca0000000f00 */
        /* <DEDUP_REMOVED lines=8> */
[----:B------:R-:W-:-:S04]  /*0200*/  LOP3.LUT R3, R2, R7, RZ, 0x3c, !PT ;  /* 0x0000000702037212 */ /* 0x000fc800078e3cff */
[----:B------:R-:W-:Y:S02]  /*0210*/  ISETP.GE.AND P2, PT, R3, RZ, PT ;  /* 0x000000ff0300720c */ /* 0x000fe40003f46270 */
[----:B------:R-:W2:Y:S05]  /*0220*/  S2R R3, SR_CTAID.Y ;  /* 0x0000000000037919 */ /* 0x000eaa0000002600 */
[----:B------:R-:W-:-:S06]  /*0230*/  @P0 IADD3 R6, PT, PT, R6, 0x1, RZ ;  /* 0x0000000106060810 */ /* 0x000fcc0007ffe0ff */
[----:B------:R-:W-:Y:S01]  /*0240*/  @!P2 IMAD.MOV R6, RZ, RZ, -R6 ;  /* 0x000000ffff06a224 */ /* 0x000fe200078e0a06 */
[----:B------:R-:W-:-:S04]  /*0250*/  @!P1 LOP3.LUT R6, RZ, R7, RZ, 0x33, !PT ;  /* 0x00000007ff069212 */ /* 0x000fc800078e33ff */
[----:B------:R-:W-:-:S04]  /*0260*/  IABS R11, R6 ;  /* 0x00000006000b7213 */ /* 0x000fc80000000000 */
[----:B------:R-:W3:Y:S01]  /*0270*/  I2F.RP R7, R11 ;  /* 0x0000000b00077306 */ /* 0x000ee20000209400 */
[----:B--2---:R-:W-:-:S07]  /*0280*/  IABS R10, R3 ;  /* 0x00000003000a7213 */ /* 0x004fce0000000000 */
[----:B---3--:R-:W2:Y:S02]  /*0290*/  MUFU.RCP R7, R7 ;  /* 0x0000000700077308 */ /* 0x008ea40000001000 */
[----:B--2---:R-:W-:-:S06]  /*02a0*/  IADD3 R4, PT, PT, R7, 0xffffffe, RZ ;  /* 0x0ffffffe07047810 */ /* 0x004fcc0007ffe0ff */
[----:B------:R2:W3:Y:S02]  /*02b0*/  F2I.FTZ.U32.TRUNC.NTZ R5, R4 ;  /* 0x0000000400057305 */ /* 0x0004e4000021f000 */
[----:B--2---:R-:W-:Y:S01]  /*02c0*/  IMAD.MOV.U32 R4, RZ, RZ, RZ ;  /* 0x000000ffff047224 */ /* 0x004fe200078e00ff */
[----:B---3--:R-:W-:-:S05]  /*02d0*/  IADD3 R8, PT, PT, RZ, -R5, RZ ;  /* 0x80000005ff087210 */ /* 0x008fca0007ffe0ff */
[----:B------:R-:W-:Y:S01]  /*02e0*/  IMAD R9, R8, R11, RZ ;  /* 0x0000000b08097224 */ /* 0x000fe200078e02ff */
[----:B------:R-:W-:-:S03]  /*02f0*/  IABS R8, R6 ;  /* 0x0000000600087213 */ /* 0x000fc60000000000 */
[----:B------:R-:W-:Y:S01]  /*0300*/  IMAD.HI.U32 R5, R5, R9, R4 ;  /* 0x0000000905057227 */ /* 0x000fe200078e0004 */
[----:B------:R-:W-:Y:S01]  /*0310*/  IADD3 R4, PT, PT, RZ, -R8, RZ ;  /* 0x80000008ff047210 */ /* 0x000fe20007ffe0ff */
[----:B------:R-:W2:Y:S01]  /*0320*/  S2R R9, SR_CgaCtaId ;  /* 0x0000000000097919 */ /* 0x000ea20000008800 */
[----:B------:R-:W1:Y:S03]  /*0330*/  LDC R8, c[0x0][0x3bc] ;  /* 0x0000ef00ff087b82 */ /* 0x000e660000000800 */
[----:B------:R-:W-:Y:S01]  /*0340*/  IMAD.HI.U32 R7, R5, R10, RZ ;  /* 0x0000000a05077227 */ /* 0x000fe200078e00ff */
[----:B------:R-:W-:-:S03]  /*0350*/  LOP3.LUT R5, R3, R6, RZ, 0x3c, !PT ;  /* 0x0000000603057212 */ /* 0x000fc600078e3cff */
[----:B------:R-:W-:Y:S01]  /*0360*/  IMAD R4, R7, R4, R10 ;  /* 0x0000000407047224 */ /* 0x000fe200078e020a */
[----:B------:R-:W-:-:S04]  /*0370*/  ISETP.GE.AND P2, PT, R5, RZ, PT ;  /* 0x000000ff0500720c */ /* 0x000fc80003f46270 */
[----:B------:R-:W-:Y:S02]  /*0380*/  ISETP.GT.U32.AND P1, PT, R11, R4, PT ;  /* 0x000000040b00720c */ /* 0x000fe40003f24070 */
[----:B-1----:R-:W-:-:S11]  /*0390*/  ISETP.GE.AND P3, PT, R19, R8, PT ;  /* 0x000000081300720c */ /* 0x002fd60003f66270 */
[----:B------:R-:W-:-:S04]  /*03a0*/  @!P1 IADD3 R4, PT, PT, R4, -R11, RZ ;  /* 0x8000000b04049210 */ /* 0x000fc80007ffe0ff */
[----:B------:R-:W-:Y:S01]  /*03b0*/  ISETP.GE.U32.AND P0, PT, R4, R11, PT ;  /* 0x0000000b0400720c */ /* 0x000fe20003f06070 */
[----:B0-2---:R-:W-:-:S12]  /*03c0*/  @P3 BRA `(.L_x_5) ;  /* 0x0000000000443947 */ /* 0x005fd80003800000 */
[----:B------:R-:W0:Y:S01]  /*03d0*/  S2R R11, SR_CgaCtaId ;  /* 0x00000000000b7919 */ /* 0x000e220000008800 */
[----:B------:R-:W1:Y:S01]  /*03e0*/  LDC R14, c[0x0][0x360] ;  /* 0x0000d800ff0e7b82 */ /* 0x000e620000000800 */
[----:B------:R-:W-:Y:S01]  /*03f0*/  MOV R10, 0x400 ;  /* 0x00000400000a7802 */ /* 0x000fe20000000f00 */
[----:B------:R-:W-:Y:S01]  /*0400*/  IMAD R13, R0, R2, R3 ;  /* 0x00000002000d7224 */ /* 0x000fe200078e0203 */
[----:B------:R-:W-:-:S03]  /*0410*/  MOV R15, R19 ;  /* 0x00000013000f7202 */ /* 0x000fc60000000f00 */
[----:B------:R-:W-:Y:S02]  /*0420*/  VIADD R10, R10, 0x100 ;  /* 0x000001000a0a7836 */ /* 0x000fe40000000000 */
[----:B------:R-:W2:Y:S03]  /*0430*/  LDC.64 R4, c[0x0][0x380] ;  /* 0x0000e000ff047b82 */ /* 0x000ea60000000a00 */
[----:B0-----:R-:W-:-:S07]  /*0440*/  LEA R12, R11, R10, 0x18 ;  /* 0x0000000a0b0c7211 */ /* 0x001fce00078ec0ff */
.L_x_6:
[----:B------:R-:W-:-:S04]  /*0450*/  IMAD R11, R13, R8, R15 ;  /* 0x000000080d0b7224 */ /* 0x000fc800078e020f */
[----:B--2---:R-:W-:-:S06]  /*0460*/  IMAD.WIDE R10, R11, 0x2, R4 ;  /* 0x000000020b0a7825 */ /* 0x004fcc00078e0204 */
[----:B------:R-:W2:Y:S01]  /*0470*/  LDG.E.U16.CONSTANT R10, desc[UR8][R10.64] ;  /* 0x000000080a0a7981 */ /* 0x000ea2000c1e9500 */
[----:B0-----:R-:W-:Y:S01]  /*0480*/  LEA R17, R15, R12, 0x2 ;  /* 0x0000000c0f117211 */ /* 0x001fe200078e10ff */
[----:B-1----:R-:W-:-:S05]  /*0490*/  IMAD.IADD R15, R14, 0x1, R15 ;  /* 0x000000010e0f7824 */ /* 0x002fca00078e020f */
[----:B------:R-:W-:Y:S01]  /*04a0*/  ISETP.GE.AND P3, PT, R15, R8, PT ;  /* 0x000000080f00720c */ /* 0x000fe20003f66270 */
[----:B--2---:R-:W-:-:S05]  /*04b0*/  HADD2.F32 R2, -RZ, R10.H0_H0 ;  /* 0x2000000aff027230 */ /* 0x004fca0000004100 */
[----:B------:R0:W-:Y:S07]  /*04c0*/  STS [R17], R2 ;  /* 0x0000000211007388 */ /* 0x0001ee0000000800 */
[----:B------:R-:W-:Y:S05]  /*04d0*/  @!P3 BRA `(.L_x_6) ;  /* 0xfffffffc00dcb947 */ /* 0x000fea000383ffff */
.L_x_5:
[----:B------:R-:W-:Y:S05]  /*04e0*/  BSYNC.RECONVERGENT B0 ;  /* 0x0000000000007941 */ /* 0x000fea0003800200 */
.L_x_4:
[----:B------:R-:W-:Y:S01]  /*04f0*/  @!P1 IADD3 R7, PT, PT, R7, 0x1, RZ ;  /* 0x0000000107079810 */ /* 0x000fe20007ffe0ff */
[----:B------:R-:W-:Y:S01]  /*0500*/  BAR.SYNC.DEFER_BLOCKING 0x0 ;  /* 0x0000000000007b1d */ /* 0x000fe20000010000 */
[----:B------:R-:W-:Y:S02]  /*0510*/  ISETP.NE.AND P1, PT, R6, RZ, PT ;  /* 0x000000ff0600720c */ /* 0x000fe40003f25270 */
[----:B------:R-:W-:Y:S02]  /*0520*/  @P0 IADD3 R7, PT, PT, R7, 0x1, RZ ;  /* 0x0000000107070810 */ /* 0x000fe40007ffe0ff */
[----:B-----5:R-:W-:Y:S01]  /*0530*/  ISETP.GE.AND P0, PT, R19, R20, PT ;  /* 0x000000141300720c */ /* 0x020fe20003f06270 */
[----:B------:R-:W-:Y:S01]  /*0540*/  BSSY.RECONVERGENT B0, `(.L_x_7) ;  /* 0x00000e4000007945 */ /* 0x000fe20003800200 */
[----:B------:R-:W-:Y:S01]  /*0550*/  MOV R4, 0x400 ;  /* 0x0000040000047802 */ /* 0x000fe20000000f00 */
[----:B0-----:R-:W-:-:S03]  /*0560*/  IMAD.MOV.U32 R2, RZ, RZ, R7 ;  /* 0x000000ffff027224 */ /* 0x001fc600078e0007 */
[----:B------:R-:W-:Y:S02]  /*0570*/  IADD3 R4, PT, PT, R4, 0x100, RZ ;  /* 0x0000010004047810 */ /* 0x000fe40007ffe0ff */
[----:B------:R-:W-:Y:S02]  /*0580*/  @!P2 IADD3 R2, PT, PT, -R2, RZ, RZ ;  /* 0x000000ff0202a210 */ /* 0x000fe40007ffe1ff */
[----:B------:R-:W-:Y:S02]  /*0590*/  LEA R9, R9, R4, 0x18 ;  /* 0x0000000409097211 */ /* 0x000fe400078ec0ff */
[----:B------:R-:W-:-:S03]  /*05a0*/  @!P1 LOP3.LUT R2, RZ, R6, RZ, 0x33, !PT ;  /* 0x00000006ff029212 */ /* 0x000fc600078e33ff */
[----:B------:R-:W-:Y:S01]  /*05b0*/  IMAD R18, R8, 0x4, R9 ;  /* 0x0000000408127824 */ /* 0x000fe200078e0209 */
[----:B------:R-:W-:Y:S06]  /*05c0*/  @P0 BRA `(.L_x_8) ;  /* 0x0000000c006c0947 */ /* 0x000fec0003800000 */
[----:B------:R-:W0:Y:S01]  /*05d0*/  LDC R4, c[0x0][0x360] ;  /* 0x0000d800ff047b82 */ /* 0x000e220000000800 */
[----:B------:R-:W-:-:S13]  /*05e0*/  ISETP.GE.AND P0, PT, R8, 0x1, PT ;  /* 0x000000010800780c */ /* 0x000fda0003f06270 */
[----:B------:R-:W-:Y:S05]  /*05f0*/  @!P0 BRA `(.L_x_9) ;  /* 0x0000000c00408947 */ /* 0x000fea0003800000 */
[C---:B------:R-:W-:Y:S02]  /*0600*/  LOP3.LUT R17, R8.reuse, 0xf, RZ, 0xc0, !PT ;  /* 0x0000000f08117812 */ /* 0x040fe400078ec0ff */
[C---:B------:R-:W-:Y:S02]  /*0610*/  LOP3.LUT R16, R8.reuse, 0x7, RZ, 0xc0, !PT ;  /* 0x0000000708107812 */ /* 0x040fe400078ec0ff */
[C---:B------:R-:W-:Y:S02]  /*0620*/  LOP3.LUT R7, R8.reuse, 0x7ffffff0, RZ, 0xc0, !PT ;  /* 0x7ffffff008077812 */ /* 0x040fe400078ec0ff */
[----:B------:R-:W-:Y:S02]  /*0630*/  LOP3.LUT R6, R8, 0x3, RZ, 0xc0, !PT ;  /* 0x0000000308067812 */ /* 0x000fe400078ec0ff */
[----:B------:R-:W-:-:S07]  /*0640*/  MOV R5, R19 ;  /* 0x0000001300057202 */ /* 0x000fce0000000f00 */
.L_x_15:
[----:B-1----:R-:W1:Y:S01]  /*0650*/  LDC R22, c[0x0][0x3c0] ;  /* 0x0000f000ff167b82 */ /* 0x002e620000000800 */
[----:B------:R-:W-:Y:S01]  /*0660*/  IABS R13, R5 ;  /* 0x00000005000d7213 */ /* 0x000fe20000000000 */
[----:B------:R-:W2:Y:S06]  /*0670*/  LDCU UR4, c[0x0][0x3c4] ;  /* 0x00007880ff0477ac */ /* 0x000eac0008000800 */
[----:B------:R-:W3:Y:S01]  /*0680*/  LDC R21, c[0x0][0x3bc] ;  /* 0x0000ef00ff157b82 */ /* 0x000ee20000000800 */
[----:B-1----:R-:W-:-:S04]  /*0690*/  IABS R12, R22 ;  /* 0x00000016000c7213 */ /* 0x002fc80000000000 */
[----:B------:R-:W1:Y:S08]  /*06a0*/  I2F.RP R10, R12 ;  /* 0x0000000c000a7306 */ /* 0x000e700000209400 */
[----:B-1----:R-:W1:Y:S02]  /*06b0*/  MUFU.RCP R10, R10 ;  /* 0x0000000a000a7308 */ /* 0x002e640000001000 */
[----:B-1----:R-:W-:-:S06]  /*06c0*/  IADD3 R8, PT, PT, R10, 0xffffffe, RZ ;  /* 0x0ffffffe0a087810 */ /* 0x002fcc0007ffe0ff */
[----:B------:R1:W4:Y:S02]  /*06d0*/  F2I.FTZ.U32.TRUNC.NTZ R9, R8 ;  /* 0x0000000800097305 */ /* 0x000324000021f000 */
[----:B-1----:R-:W-:Y:S02]  /*06e0*/  HFMA2 R8, -RZ, RZ, 0, 0 ;  /* 0x00000000ff087431 */ /* 0x002fe400000001ff */
[----:B----4-:R-:W-:-:S04]  /*06f0*/  IMAD.MOV R11, RZ, RZ, -R9 ;  /* 0x000000ffff0b7224 */ /* 0x010fc800078e0a09 */
[----:B------:R-:W-:-:S04]  /*0700*/  IMAD R11, R11, R12, RZ ;  /* 0x0000000c0b0b7224 */ /* 0x000fc800078e02ff */
[----:B------:R-:W-:Y:S01]  /*0710*/  IMAD.HI.U32 R9, R9, R11, R8 ;  /* 0x0000000b09097227 */ /* 0x000fe200078e0008 */
[----:B------:R-:W-:-:S04]  /*0720*/  LOP3.LUT R8, R5, R22, RZ, 0x3c, !PT ;  /* 0x0000001605087212 */ /* 0x000fc800078e3cff */
[----:B------:R-:W-:Y:S01]  /*0730*/  ISETP.GE.AND P2, PT, R8, RZ, PT ;  /* 0x000000ff0800720c */ /* 0x000fe20003f46270 */
        /* <DEDUP_REMOVED lines=8> */
[----:B------:R-:W1:Y:S11]  /*07c0*/  LDC.64 R8, c[0x0][0x398] ;  /* 0x0000e600ff087b82 */ /* 0x000e760000000a00 */
[----:B------:R-:W-:-:S05]  /*07d0*/  @P0 IADD3 R11, PT, PT, R11, 0x1, RZ ;  /* 0x000000010b0b0810 */ /* 0x000fca0007ffe0ff */
[----:B------:R-:W-:Y:S01]  /*07e0*/  @!P2 IMAD.MOV R11, RZ, RZ, -R11 ;  /* 0x000000ffff0ba224 */ /* 0x000fe200078e0a0b */
[----:B------:R-:W-:-:S05]  /*07f0*/  @!P1 LOP3.LUT R11, RZ, R22, RZ, 0x33, !PT ;  /* 0x00000016ff0b9212 */ /* 0x000fca00078e33ff */
[----:B--2---:R-:W-:Y:S01]  /*0800*/  IMAD R13, R0, UR4, R11 ;  /* 0x00000004000d7c24 */ /* 0x004fe2000f8e020b */
[----:B------:R-:W2:Y:S03]  /*0810*/  LDCU UR4, c[0x0][0x3b8] ;  /* 0x00007700ff0477ac */ /* 0x000ea60008000800 */
[----:B-1----:R-:W-:-:S06]  /*0820*/  IMAD.WIDE R8, R13, 0x4, R8 ;  /* 0x000000040d087825 */ /* 0x002fcc00078e0208 */
[----:B------:R-:W2:Y:S01]  /*0830*/  LDG.E.CONSTANT R9, desc[UR8][R8.64] ;  /* 0x0000000808097981 */ /* 0x000ea2000c1e9900 */
[----:B---3--:R-:W-:Y:S01]  /*0840*/  ISETP.GE.U32.AND P0, PT, R21, 0x10, PT ;  /* 0x000000101500780c */ /* 0x008fe20003f06070 */
[----:B------:R-:W-:Y:S01]  /*0850*/  IMAD.MOV.U32 R23, RZ, RZ, RZ ;  /* 0x000000ffff177224 */ /* 0x000fe200078e00ff */
[----:B------:R-:W-:Y:S02]  /*0860*/  IADD3 R11, PT, PT, -R11, RZ, RZ ;  /* 0x000000ff0b0b7210 */ /* 0x000fe40007ffe1ff */
[----:B------:R-:W-:-:S03]  /*0870*/  MOV R15, RZ ;  /* 0x000000ff000f7202 */ /* 0x000fc60000000f00 */
[----:B------:R-:W-:Y:S02]  /*0880*/  IMAD R11, R22, R11, R5 ;  /* 0x0000000b160b7224 */ /* 0x000fe400078e0205 */
[----:B--2---:R-:W-:-:S04]  /*0890*/  IMAD R10, R9, UR4, R2 ;  /* 0x00000004090a7c24 */ /* 0x004fc8000f8e0202 */
[----:B------:R-:W-:Y:S01]  /*08a0*/  IMAD R22, R10, R22, R11 ;  /* 0x000000160a167224 */ /* 0x000fe200078e020b */
[----:B------:R-:W-:Y:S06]  /*08b0*/  @!P0 BRA `(.L_x_10) ;  /* 0x0000000400088947 */ /* 0x000fec0003800000 */
[----:B------:R-:W1:Y:S01]  /*08c0*/  S2R R9, SR_CgaCtaId ;  /* 0x0000000000097919 */ /* 0x000e620000008800 */
[----:B------:R-:W-:Y:S01]  /*08d0*/  MOV R8, 0x400 ;  /* 0x0000040000087802 */ /* 0x000fe20000000f00 */
[----:B------:R-:W-:Y:S01]  /*08e0*/  IMAD.MOV.U32 R13, RZ, RZ, RZ ;  /* 0x000000ffff0d7224 */ /* 0x000fe200078e00ff */
[----:B------:R-:W-:Y:S02]  /*08f0*/  MOV R15, RZ ;  /* 0x000000ff000f7202 */ /* 0x000fe40000000f00 */
[----:B------:R-:W-:-:S04]  /*0900*/  IADD3 R8, PT, PT, R8, 0x100, RZ ;  /* 0x0000010008087810 */ /* 0x000fc80007ffe0ff */
[----:B-1----:R-:W-:-:S07]  /*0910*/  LEA R12, R9, R8, 0x18 ;  /* 0x00000008090c7211 */ /* 0x002fce00078ec0ff */
.L_x_11:
[----:B------:R-:W1:Y:S01]  /*0920*/  LDC.64 R24, c[0x0][0x388] ;  /* 0x0000e200ff187b82 */ /* 0x000e620000000a00 */
[----:B------:R-:W-:-:S04]  /*0930*/  IMAD R9, R22, R21, R13 ;  /* 0x0000001516097224 */ /* 0x000fc800078e020d */
[----:B-1----:R-:W-:-:S05]  /*0940*/  IMAD.WIDE R24, R9, 0x2, R24 ;  /* 0x0000000209187825 */ /* 0x002fca00078e0218 */
[----:B------:R-:W2:Y:S04]  /*0950*/  LDG.E.U16.CONSTANT R27, desc[UR8][R24.64] ;  /* 0x00000008181b7981 */ /* 0x000ea8000c1e9500 */
[----:B------:R-:W3:Y:S04]  /*0960*/  LDG.E.U16.CONSTANT R23, desc[UR8][R24.64+0x2] ;  /* 0x0000020818177981 */ /* 0x000ee8000c1e9500 */
[----:B------:R-:W4:Y:S01]  /*0970*/  LDG.E.U16.CONSTANT R26, desc[UR8][R24.64+0x4] ;  /* 0x00000408181a7981 */ /* 0x000f22000c1e9500 */
[----:B------:R-:W-:-:S05]  /*0980*/  LEA R14, R13, R12, 0x2 ;  /* 0x0000000c0d0e7211 */ /* 0x000fca00078e10ff */
[----:B------:R-:W1:Y:S01]  /*0990*/  LDS.128 R8, [R14] ;  /* 0x000000000e087984 */ /* 0x000e620000000c00 */
[----:B--2---:R-:W-:-:S05]  /*09a0*/  HADD2.F32 R27, -RZ, R27.H0_H0 ;  /* 0x2000001bff1b7230 */ /* 0x004fca0000004100 */
[----:B-1----:R-:W-:Y:S02]  /*09b0*/  FFMA R28, R8, R27, R15 ;  /* 0x0000001b081c7223 */ /* 0x002fe4000000000f */
[----:B------:R-:W2:Y:S01]  /*09c0*/  LDG.E.U16.CONSTANT R8, desc[UR8][R24.64+0x6] ;  /* 0x0000060818087981 */ /* 0x000ea2000c1e9500 */
[----:B---3--:R-:W-:-:S03]  /*09d0*/  HADD2.F32 R23, -RZ, R23.H0_H0 ;  /* 0x20000017ff177230 */ /* 0x008fc60000004100 */
[----:B------:R-:W3:Y:S01]  /*09e0*/  LDG.E.U16.CONSTANT R15, desc[UR8][R24.64+0x8] ;  /* 0x00000808180f7981 */ /* 0x000ee2000c1e9500 */
[----:B----4-:R-:W-:Y:S02]  /*09f0*/  HADD2.F32 R26, -RZ, R26.H0_H0 ;  /* 0x2000001aff1a7230 */ /* 0x010fe40000004100 */
[----:B------:R-:W-:Y:S02]  /*0a00*/  FFMA R9, R9, R23, R28 ;  /* 0x0000001709097223 */ /* 0x000fe4000000001c */
[----:B------:R-:W4:Y:S02]  /*0a10*/  LDG.E.U16.CONSTANT R23, desc[UR8][R24.64+0xa] ;  /* 0x00000a0818177981 */ /* 0x000f24000c1e9500 */
[----:B------:R-:W-:Y:S02]  /*0a20*/  FFMA R10, R10, R26, R9 ;  /* 0x0000001a0a0a7223 */ /* 0x000fe40000000009 */
[----:B------:R-:W5:Y:S01]  /*0a30*/  LDG.E.U16.CONSTANT R26, desc[UR8][R24.64+0xc] ;  /* 0x00000c08181a7981 */ /* 0x000f62000c1e9500 */
[----:B--2---:R-:W-:-:S05]  /*0a40*/  HADD2.F32 R8, -RZ, R8.H0_H0 ;  /* 0x20000008ff087230 */ /* 0x004fca0000004100 */
[----:B------:R-:W-:Y:S02]  /*0a50*/  FFMA R27, R11, R8, R10 ;  /* 0x000000080b1b7223 */ /* 0x000fe4000000000a */
[----:B------:R-:W1:Y:S01]  /*0a60*/  LDS.128 R8, [R14+0x10] ;  /* 0x000010000e087984 */ /* 0x000e620000000c00 */
[----:B---3--:R-:W-:-:S05]  /*0a70*/  HADD2.F32 R15, -RZ, R15.H0_H0 ;  /* 0x2000000fff0f7230 */ /* 0x008fca0000004100 */
[----:B-1----:R-:W-:Y:S02]  /*0a80*/  FFMA R28, R8, R15, R27 ;  /* 0x0000000f081c7223 */ /* 0x002fe4000000001b */
[----:B------:R-:W2:Y:S04]  /*0a90*/  LDG.E.U16.CONSTANT R8, desc[UR8][R24.64+0xe] ;  /* 0x00000e0818087981 */ /* 0x000ea8000c1e9500 */
[----:B------:R-:W3:Y:S01]  /*0aa0*/  LDG.E.U16.CONSTANT R15, desc[UR8][R24.64+0x10] ;  /* 0x00001008180f7981 */ /* 0x000ee2000c1e9500 */
[----:B----4-:R-:W-:Y:S02]  /*0ab0*/  HADD2.F32 R23, -RZ, R23.H0_H0 ;  /* 0x20000017ff177230 */ /* 0x010fe40000004100 */
[----:B-----5:R-:W-:-:S03]  /*0ac0*/  HADD2.F32 R26, -RZ, R26.H0_H0 ;  /* 0x2000001aff1a7230 */ /* 0x020fc60000004100 */
        /* <DEDUP_REMOVED lines=9> */
[----:B------:R-:W2:Y:S01]  /*0b60*/  LDG.E.U16.CONSTANT R8, desc[UR8][R24.64+0x16] ;  /* 0x0000160818087981 */ /* 0x000ea2000c1e9500 */
[----:B----4-:R-:W-:-:S03]  /*0b70*/  HADD2.F32 R23, -RZ, R23.H0_H0 ;  /* 0x20000017ff177230 */ /* 0x010fc60000004100 */
[----:B------:R-:W3:Y:S01]  /*0b80*/  LDG.E.U16.CONSTANT R15, desc[UR8][R24.64+0x18] ;  /* 0x00001808180f7981 */ /* 0x000ee2000c1e9500 */
[----:B-----5:R-:W-:Y:S02]  /*0b90*/  HADD2.F32 R26, -RZ, R26.H0_H0 ;  /* 0x2000001aff1a7230 */ /* 0x020fe40000004100 */
[----:B------:R-:W-:Y:S02]  /*0ba0*/  FFMA R9, R9, R23, R28 ;  /* 0x0000001709097223 */ /* 0x000fe4000000001c */
[----:B------:R-:W4:Y:S02]  /*0bb0*/  LDG.E.U16.CONSTANT R23, desc[UR8][R24.64+0x1a] ;  /* 0x00001a0818177981 */ /* 0x000f24000c1e9500 */
[----:B------:R-:W-:Y:S02]  /*0bc0*/  FFMA R10, R10, R26, R9 ;  /* 0x0000001a0a0a7223 */ /* 0x000fe40000000009 */
[----:B------:R-:W5:Y:S04]  /*0bd0*/  LDG.E.U16.CONSTANT R26, desc[UR8][R24.64+0x1c] ;  /* 0x00001c08181a7981 */ /* 0x000f68000c1e9500 */
[----:B------:R-:W5:Y:S01]  /*0be0*/  LDG.E.U16.CONSTANT R27, desc[UR8][R24.64+0x1e] ;  /* 0x00001e08181b7981 */ /* 0x000f62000c1e9500 */
[----:B------:R-:W-:-:S04]  /*0bf0*/  IADD3 R13, PT, PT, R13, 0x10, RZ ;  /* 0x000000100d0d7810 */ /* 0x000fc80007ffe0ff */
[----:B------:R-:W-:Y:S01]  /*0c00*/  ISETP.NE.AND P0, PT, R13, R7, PT ;  /* 0x000000070d00720c */ /* 0x000fe20003f05270 */
[----:B--2---:R-:W-:-:S05]  /*0c10*/  HADD2.F32 R8, -RZ, R8.H0_H0 ;  /* 0x20000008ff087230 */ /* 0x004fca0000004100 */
[----:B------:R-:W-:Y:S02]  /*0c20*/  FFMA R29, R11, R8, R10 ;  /* 0x000000080b1d7223 */ /* 0x000fe4000000000a */
[----:B------:R-:W1:Y:S01]  /*0c30*/  LDS.128 R8, [R14+0x30] ;  /* 0x000030000e087984 */ /* 0x000e620000000c00 */
[----:B---3--:R-:W-:Y:S02]  /*0c40*/  HADD2.F32 R15, -RZ, R15.H0_H0 ;  /* 0x2000000fff0f7230 */ /* 0x008fe40000004100 */
[----:B----4-:R-:W-:Y:S02]  /*0c50*/  HADD2.F32 R23, -RZ, R23.H0_H0 ;  /* 0x20000017ff177230 */ /* 0x010fe40000004100 */
[----:B-----5:R-:W-:Y:S02]  /*0c60*/  HADD2.F32 R26, -RZ, R26.H0_H0 ;  /* 0x2000001aff1a7230 */ /* 0x020fe40000004100 */
[----:B------:R-:W-:Y:S02]  /*0c70*/  HADD2.F32 R27, -RZ, R27.H0_H0 ;  /* 0x2000001bff1b7230 */ /* 0x000fe40000004100 */
[----:B-1----:R-:W-:-:S04]  /*0c80*/  FFMA R8, R8, R15, R29 ;  /* 0x0000000f08087223 */ /* 0x002fc8000000001d */
[----:B------:R-:W-:-:S04]  /*0c90*/  FFMA R9, R9, R23, R8 ;  /* 0x0000001709097223 */ /* 0x000fc80000000008 */
[----:B------:R-:W-:-:S04]  /*0ca0*/  FFMA R10, R10, R26, R9 ;  /* 0x0000001a0a0a7223 */ /* 0x000fc80000000009 */
[----:B------:R-:W-:Y:S01]  /*0cb0*/  FFMA R15, R11, R27, R10 ;  /* 0x0000001b0b0f7223 */ /* 0x000fe2000000000a */
[----:B------:R-:W-:Y:S06]  /*0cc0*/  @P0 BRA `(.L_x_11) ;  /* 0xfffffffc00140947 */ /* 0x000fec000383ffff */
[----:B------:R-:W-:-:S07]  /*0cd0*/  IMAD.MOV.U32 R23, RZ, RZ, R7 ;  /* 0x000000ffff177224 */ /* 0x000fce00078e0007 */
.L_x_10:
[----:B------:R-:W-:-:S13]  /*0ce0*/  ISETP.NE.AND P0, PT, R17, RZ, PT ;  /* 0x000000ff1100720c */ /* 0x000fda0003f05270 */
[----:B------:R-:W-:Y:S05]  /*0cf0*/  @!P0 BRA `(.L_x_12) ;  /* 0x0000000400608947 */ /* 0x000fea0003800000 */
[----:B------:R-:W-:Y:S02]  /*0d00*/  IADD3 R8, PT, PT, R17, -0x1, RZ ;  /* 0xffffffff11087810 */ /* 0x000fe40007ffe0ff */
[----:B------:R-:W-:Y:S02]  /*0d10*/  ISETP.NE.AND P1, PT, R16, RZ, PT ;  /* 0x000000ff1000720c */ /* 0x000fe40003f25270 */
[----:B------:R-:W-:-:S13]  /*0d20*/  ISETP.GE.U32.AND P0, PT, R8, 0x7, PT ;  /* 0x000000070800780c */ /* 0x000fda0003f06070 */
[----:B------:R-:W-:Y:S05]  /*0d30*/  @!P0 BRA `(.L_x_13) ;  /* 0x00000000008c8947 */ /* 0x000fea0003800000 */
[----:B------:R-:W1:Y:S01]  /*0d40*/  LDC.64 R24, c[0x0][0x388] ;  /* 0x0000e200ff187b82 */ /* 0x000e620000000a00 */
[----:B------:R-:W-:-:S04]  /*0d50*/  IMAD R9, R22, R21, R23 ;  /* 0x0000001516097224 */ /* 0x000fc800078e0217 */
[----:B-1----:R-:W-:-:S05]  /*0d60*/  IMAD.WIDE R24, R9, 0x2, R24 ;  /* 0x0000000209187825 */ /* 0x002fca00078e0218 */
[----:B------:R-:W2:Y:S04]  /*0d70*/  LDG.E.U16.CONSTANT R14, desc[UR8][R24.64] ;  /* 0x00000008180e7981 */ /* 0x000ea8000c1e9500 */
[----:B------:R-:W3:Y:S01]  /*0d80*/  LDG.E.U16.CONSTANT R26, desc[UR8][R24.64+0x2] ;  /* 0x00000208181a7981 */ /* 0x000ee2000c1e9500 */
[----:B------:R-:W1:Y:S01]  /*0d90*/  S2UR UR5, SR_CgaCtaId ;  /* 0x00000000000579c3 */ /* 0x000e620000008800 */
[----:B------:R-:W-:Y:S02]  /*0da0*/  UMOV UR4, 0x400 ;  /* 0x0000040000047882 */ /* 0x000fe40000000000 */
[----:B------:R-:W-:Y:S01]  /*0db0*/  UIADD3 UR4, UPT, UPT, UR4, 0x100, URZ ;  /* 0x0000010004047890 */ /* 0x000fe2000fffe0ff */
[----:B------:R-:W4:Y:S04]  /*0dc0*/  LDG.E.U16.CONSTANT R13, desc[UR8][R24.64+0x4] ;  /* 0x00000408180d7981 */ /* 0x000f28000c1e9500 */
[----:B------:R-:W5:Y:S04]  /*0dd0*/  LDG.E.U16.CONSTANT R27, desc[UR8][R24.64+0x8] ;  /* 0x00000808181b7981 */ /* 0x000f68000c1e9500 */
[----:B------:R-:W5:Y:S01]  /*0de0*/  LDG.E.U16.CONSTANT R28, desc[UR8][R24.64+0xe] ;  /* 0x00000e08181c7981 */ /* 0x000f62000c1e9500 */
[----:B-1----:R-:W-:-:S06]  /*0df0*/  ULEA UR4, UR5, UR4, 0x18 ;  /* 0x0000000405047291 */ /* 0x002fcc000f8ec0ff */
[----:B------:R-:W-:-:S05]  /*0e00*/  LEA R12, R23, UR4, 0x2 ;  /* 0x00000004170c7c11 */ /* 0x000fca000f8e10ff */
[----:B------:R-:W1:Y:S01]  /*0e10*/  LDS.128 R8, [R12] ;  /* 0x000000000c087984 */ /* 0x000e620000000c00 */
[----:B--2---:R-:W-:-:S05]  /*0e20*/  HADD2.F32 R14, -RZ, R14.H0_H0 ;  /* 0x2000000eff0e7230 */ /* 0x004fca0000004100 */
[----:B-1----:R-:W-:Y:S02]  /*0e30*/  FFMA R14, R8, R14, R15 ;  /* 0x0000000e080e7223 */ /* 0x002fe4000000000f */
[----:B------:R-:W2:Y:S01]  /*0e40*/  LDG.E.U16.CONSTANT R8, desc[UR8][R24.64+0x6] ;  /* 0x0000060818087981 */ /* 0x000ea2000c1e9500 */
[----:B---3--:R-:W-:-:S03]  /*0e50*/  HADD2.F32 R15, -RZ, R26.H0_H0 ;  /* 0x2000001aff0f7230 */ /* 0x008fc60000004100 */
[----:B------:R-:W3:Y:S02]  /*0e60*/  LDG.E.U16.CONSTANT R26, desc[UR8][R24.64+0xc] ;  /* 0x00000c08181a7981 */ /* 0x000ee4000c1e9500 */
[----:B------:R-:W-:Y:S02]  /*0e70*/  FFMA R15, R15, R9, R14 ;  /* 0x000000090f0f7223 */ /* 0x000fe4000000000e */
[----:B------:R-:W3:Y:S01]  /*0e80*/  LDG.E.U16.CONSTANT R9, desc[UR8][R24.64+0xa] ;  /* 0x00000a0818097981 */ /* 0x000ee2000c1e9500 */
[----:B----4-:R-:W-:-:S05]  /*0e90*/  HADD2.F32 R14, -RZ, R13.H0_H0 ;  /* 0x2000000dff0e7230 */ /* 0x010fca0000004100 */
[----:B------:R-:W-:Y:S02]  /*0ea0*/  FFMA R10, R14, R10, R15 ;  /* 0x0000000a0e0a7223 */ /* 0x000fe4000000000f */
[----:B------:R-:W1:Y:S01]  /*0eb0*/  LDS.128 R12, [R12+0x10] ;  /* 0x000010000c0c7984 */ /* 0x000e620000000c00 */
[----:B-----5:R-:W-:Y:S01]  /*0ec0*/  HADD2.F32 R27, -RZ, R27.H0_H0 ;  /* 0x2000001bff1b7230 */ /* 0x020fe20000004100 */
[----:B------:R-:W-:Y:S01]  /*0ed0*/  IADD3 R23, PT, PT, R23, 0x8, RZ ;  /* 0x0000000817177810 */ /* 0x000fe20007ffe0ff */
[----:B--2---:R-:W-:-:S05]  /*0ee0*/  HADD2.F32 R29, -RZ, R8.H0_H0 ;  /* 0x20000008ff1d7230 */ /* 0x004fca0000004100 */
[----:B------:R-:W-:Y:S01]  /*0ef0*/  FFMA R11, R29, R11, R10 ;  /* 0x0000000b1d0b7223 */ /* 0x000fe2000000000a */
[----:B---3--:R-:W-:-:S03]  /*0f00*/  HADD2.F32 R9, -RZ, R9.H0_H0 ;  /* 0x20000009ff097230 */ /* 0x008fc60000004100 */
[----:B-1----:R-:W-:Y:S01]  /*0f10*/  FFMA R8, R12, R27, R11 ;  /* 0x0000001b0c087223 */ /* 0x002fe2000000000b */
[----:B------:R-:W-:-:S03]  /*0f20*/  HADD2.F32 R26, -RZ, R26.H0_H0 ;  /* 0x2000001aff1a7230 */ /* 0x000fc60000004100 */
[----:B------:R-:W-:Y:S01]  /*0f30*/  FFMA R9, R9, R13, R8 ;  /* 0x0000000d09097223 */ /* 0x000fe20000000008 */
[----:B------:R-:W-:-:S03]  /*0f40*/  HADD2.F32 R11, -RZ, R28.H0_H0 ;  /* 0x2000001cff0b7230 */ /* 0x000fc60000004100 */
[----:B------:R-:W-:-:S04]  /*0f50*/  FFMA R14, R26, R14, R9 ;  /* 0x0000000e1a0e7223 */ /* 0x000fc80000000009 */
[----:B------:R-:W-:-:S07]  /*0f60*/  FFMA R15, R11, R15, R14 ;  /* 0x0000000f0b0f7223 */ /* 0x000fce000000000e */
.L_x_13:
[----:B------:R-:W-:Y:S05]  /*0f70*/  @!P1 BRA `(.L_x_12) ;  /* 0x0000000000c09947 */ /* 0x000fea0003800000 */
[----:B------:R-:W-:Y:S01]  /*0f80*/  VIADD R8, R16, 0xffffffff ;  /* 0xffffffff10087836 */ /* 0x000fe20000000000 */
[----:B------:R-:W-:-:S04]  /*0f90*/  ISETP.NE.AND P1, PT, R6, RZ, PT ;  /* 0x000000ff0600720c */ /* 0x000fc80003f25270 */
[----:B------:R-:W-:-:S13]  /*0fa0*/  ISETP.GE.U32.AND P0, PT, R8, 0x3, PT ;  /* 0x000000030800780c */ /* 0x000fda0003f06070 */
[----:B------:R-:W-:Y:S05]  /*0fb0*/  @!P0 BRA `(.L_x_14) ;  /* 0x0000000000588947 */ /* 0x000fea0003800000 */
[----:B------:R-:W1:Y:S01]  /*0fc0*/  LDC.64 R12, c[0x0][0x388] ;  /* 0x0000e200ff0c7b82 */ /* 0x000e620000000a00 */
[----:B------:R-:W-:-:S04]  /*0fd0*/  IMAD R9, R22, R21, R23 ;  /* 0x0000001516097224 */ /* 0x000fc800078e0217 */
[----:B-1----:R-:W-:-:S05]  /*0fe0*/  IMAD.WIDE R12, R9, 0x2, R12 ;  /* 0x00000002090c7825 */ /* 0x002fca00078e020c */
[----:B------:R-:W2:Y:S04]  /*0ff0*/  LDG.E.U16.CONSTANT R25, desc[UR8][R12.64] ;  /* 0x000000080c197981 */ /* 0x000ea8000c1e9500 */
[----:B------:R-:W3:Y:S04]  /*1000*/  LDG.E.U16.CONSTANT R26, desc[UR8][R12.64+0x2] ;  /* 0x000002080c1a7981 */ /* 0x000ee8000c1e9500 */
[----:B------:R-:W4:Y:S04]  /*1010*/  LDG.E.U16.CONSTANT R14, desc[UR8][R12.64+0x4] ;  /* 0x000004080c0e7981 */ /* 0x000f28000c1e9500 */
[----:B------:R-:W5:Y:S01]  /*1020*/  LDG.E.U16.CONSTANT R24, desc[UR8][R12.64+0x6] ;  /* 0x000006080c187981 */ /* 0x000f62000c1e9500 */
[----:B------:R-:W1:Y:S01]  /*1030*/  S2UR UR5, SR_CgaCtaId ;  /* 0x00000000000579c3 */ /* 0x000e620000008800 */
[----:B------:R-:W-:-:S02]  /*1040*/  UMOV UR4, 0x400 ;  /* 0x0000040000047882 */ /* 0x000fc40000000000 */
[----:B------:R-:W-:-:S04]  /*1050*/  UIADD3 UR4, UPT, UPT, UR4, 0x100, URZ ;  /* 0x0000010004047890 */ /* 0x000fc8000fffe0ff */
[----:B-1----:R-:W-:-:S06]  /*1060*/  ULEA UR4, UR5, UR4, 0x18 ;  /* 0x0000000405047291 */ /* 0x002fcc000f8ec0ff */
[C---:B------:R-:W-:Y:S02]  /*1070*/  LEA R8, R23.reuse, UR4, 0x2 ;  /* 0x0000000417087c11 */ /* 0x040fe4000f8e10ff */
[----:B------:R-:W-:-:S04]  /*1080*/  IADD3 R23, PT, PT, R23, 0x4, RZ ;  /* 0x0000000417177810 */ /* 0x000fc80007ffe0ff */
[----:B------:R-:W1:Y:S01]  /*1090*/  LDS.128 R8, [R8] ;  /* 0x0000000008087984 */ /* 0x000e620000000c00 */
[----:B--2---:R-:W-:Y:S02]  /*10a0*/  HADD2.F32 R25, -RZ, R25.H0_H0 ;  /* 0x20000019ff197230 */ /* 0x004fe40000004100 */
[----:B---3--:R-:W-:-:S03]  /*10b0*/  HADD2.F32 R27, -RZ, R26.H0_H0 ;  /* 0x2000001aff1b7230 */ /* 0x008fc60000004100 */
[----:B-1----:R-:W-:Y:S01]  /*10c0*/  FFMA R26, R8, R25, R15 ;  /* 0x00000019081a7223 */ /* 0x002fe2000000000f */
[----:B----4-:R-:W-:-:S03]  /*10d0*/  HADD2.F32 R14, -RZ, R14.H0_H0 ;  /* 0x2000000eff0e7230 */ /* 0x010fc60000004100 */
[----:B------:R-:W-:Y:S01]  /*10e0*/  FFMA R9, R27, R9, R26 ;  /* 0x000000091b097223 */ /* 0x000fe2000000001a */
[----:B-----5:R-:W-:-:S03]  /*10f0*/  HADD2.F32 R15, -RZ, R24.H0_H0 ;  /* 0x20000018ff0f7230 */ /* 0x020fc60000004100 */
[----:B------:R-:W-:-:S04]  /*1100*/  FFMA R10, R14, R10, R9 ;  /* 0x0000000a0e0a7223 */ /* 0x000fc80000000009 */
[----:B------:R-:W-:-:S07]  /*1110*/  FFMA R15, R15, R11, R10 ;  /* 0x0000000b0f0f7223 */ /* 0x000fce000000000a */
.L_x_14:
[----:B------:R-:W-:Y:S05]  /*1120*/  @!P1 BRA `(.L_x_12) ;  /* 0x0000000000549947 */ /* 0x000fea0003800000 */
[----:B------:R-:W1:Y:S01]  /*1130*/  LDC.64 R8, c[0x0][0x388] ;  /* 0x0000e200ff087b82 */ /* 0x000e620000000a00 */
[----:B------:R-:W-:-:S04]  /*1140*/  IMAD R13, R22, R21, R23 ;  /* 0x00000015160d7224 */ /* 0x000fc800078e0217 */
[----:B-1----:R-:W-:-:S05]  /*1150*/  IMAD.WIDE R12, R13, 0x2, R8 ;  /* 0x000000020d0c7825 */ /* 0x002fca00078e0208 */
[----:B------:R-:W2:Y:S01]  /*1160*/  LDG.E.U16.CONSTANT R14, desc[UR8][R12.64] ;  /* 0x000000080c0e7981 */ /* 0x000ea2000c1e9500 */
[----:B------:R-:W1:Y:S01]  /*1170*/  S2UR UR5, SR_CgaCtaId ;  /* 0x00000000000579c3 */ /* 0x000e620000008800 */
[----:B------:R-:W-:Y:S01]  /*1180*/  UMOV UR4, 0x400 ;  /* 0x0000040000047882 */ /* 0x000fe20000000000 */
[----:B------:R-:W-:Y:S01]  /*1190*/  ISETP.NE.AND P0, PT, R6, 0x1, PT ;  /* 0x000000010600780c */ /* 0x000fe20003f05270 */
[----:B------:R-:W-:-:S04]  /*11a0*/  UIADD3 UR4, UPT, UPT, UR4, 0x100, URZ ;  /* 0x0000010004047890 */ /* 0x000fc8000fffe0ff */
[----:B-1----:R-:W-:-:S06]  /*11b0*/  ULEA UR4, UR5, UR4, 0x18 ;  /* 0x0000000405047291 */ /* 0x002fcc000f8ec0ff */
[----:B------:R-:W-:-:S06]  /*11c0*/  LEA R8, R23, UR4, 0x2 ;  /* 0x0000000417087c11 */ /* 0x000fcc000f8e10ff */
[----:B------:R-:W1:Y:S01]  /*11d0*/  LDS.128 R8, [R8] ;  /* 0x0000000008087984 */ /* 0x000e620000000c00 */
[----:B--2---:R-:W-:-:S05]  /*11e0*/  HADD2.F32 R14, -RZ, R14.H0_H0 ;  /* 0x2000000eff0e7230 */ /* 0x004fca0000004100 */
[----:B-1----:R-:W-:Y:S01]  /*11f0*/  FFMA R15, R8, R14, R15 ;  /* 0x0000000e080f7223 */ /* 0x002fe2000000000f */
[----:B------:R-:W-:Y:S06]  /*1200*/  @!P0 BRA `(.L_x_12) ;  /* 0x00000000001c8947 */ /* 0x000fec0003800000 */
[----:B------:R-:W-:Y:S01]  /*1210*/  ISETP.NE.AND P0, PT, R6, 0x2, PT ;  /* 0x000000020600780c */ /* 0x000fe20003f05270 */
[----:B------:R-:W2:-:S12]  /*1220*/  LDG.E.U16.CONSTANT R8, desc[UR8][R12.64+0x2] ;  /* 0x000002080c087981 */ /* 0x000e98000c1e9500 */
[----:B------:R-:W3:Y:S01]  /*1230*/  @P0 LDG.E.U16.CONSTANT R11, desc[UR8][R12.64+0x4] ;  /* 0x000004080c0b0981 */ /* 0x000ee2000c1e9500 */
[----:B--2---:R-:W-:-:S05]  /*1240*/  HADD2.F32 R8, -RZ, R8.H0_H0 ;  /* 0x20000008ff087230 */ /* 0x004fca0000004100 */
[----:B------:R-:W-:Y:S01]  /*1250*/  FFMA R15, R8, R9, R15 ;  /* 0x00000009080f7223 */ /* 0x000fe2000000000f */
[----:B---3--:R-:W-:-:S05]  /*1260*/  @P0 HADD2.F32 R14, -RZ, R11.H0_H0 ;  /* 0x2000000bff0e0230 */ /* 0x008fca0000004100 */
[----:B------:R-:W-:-:S07]  /*1270*/  @P0 FFMA R15, R14, R10, R15 ;  /* 0x0000000a0e0f0223 */ /* 0x000fce000000000f */
.L_x_12:
[----:B------:R-:W1:Y:S01]  /*1280*/  LDCU UR4, c[0x0][0x3c8] ;  /* 0x00007900ff0477ac */ /* 0x000e620008000800 */
[----:B------:R-:W-:Y:S01]  /*1290*/  LEA R8, R5, R18, 0x2 ;  /* 0x0000001205087211 */ /* 0x000fe200078e10ff */
[----:B0-----:R-:W-:-:S05]  /*12a0*/  IMAD.IADD R5, R4, 0x1, R5 ;  /* 0x0000000104057824 */ /* 0x001fca00078e0205 */
[----:B------:R-:W-:Y:S01]  /*12b0*/  ISETP.GE.AND P0, PT, R5, R20, PT ;  /* 0x000000140500720c */ /* 0x000fe20003f06270 */
[----:B-1----:R-:W-:-:S05]  /*12c0*/  FMUL R15, R15, UR4 ;  /* 0x000000040f0f7c20 */ /* 0x002fca0008400000 */
[----:B------:R1:W-:Y:S07]  /*12d0*/  STS [R8], R15 ;  /* 0x0000000f08007388 */ /* 0x0003ee0000000800 */
[----:B------:R-:W-:Y:S05]  /*12e0*/  @!P0 BRA `(.L_x_15) ;  /* 0xfffffff000d88947 */ /* 0x000fea000383ffff */
[----:B------:R-:W-:Y:S05]  /*12f0*/  BRA `(.L_x_8) ;  /* 0x0000000000207947 */ /* 0x000fea0003800000 */
.L_x_9:
[----:B------:R-:W1:Y:S01]  /*1300*/  LDCU UR4, c[0x0][0x3c8] ;  /* 0x00007900ff0477ac */ /* 0x000e620008000800 */
[----:B------:R-:W-:Y:S01]  /*1310*/  MOV R7, R19 ;  /* 0x0000001300077202 */ /* 0x000fe20000000f00 */
[----:B-1----:R-:W-:-:S07]  /*1320*/  FMUL R5, RZ, UR4 ;  /* 0x00000004ff057c20 */ /* 0x002fce0008400000 */
.L_x_16:
[----:B------:R-:W-:Y:S01]  /*1330*/  LEA R6, R7, R18, 0x2 ;  /* 0x0000001207067211 */ /* 0x000fe200078e10ff */
[----:B0-----:R-:W-:-:S04]  /*1340*/  IMAD.IADD R7, R4, 0x1, R7 ;  /* 0x0000000104077824 */ /* 0x001fc800078e0207 */
[----:B------:R1:W-:Y:S01]  /*1350*/  STS [R6], R5 ;  /* 0x0000000506007388 */ /* 0x0003e20000000800 */
[----:B------:R-:W-:-:S13]  /*1360*/  ISETP.GE.AND P0, PT, R7, R20, PT ;  /* 0x000000140700720c */ /* 0x000fda0003f06270 */
[----:B-1----:R-:W-:Y:S05]  /*1370*/  @!P0 BRA `(.L_x_16) ;  /* 0xfffffffc00ec8947 */ /* 0x002fea000383ffff */
.L_x_8:
[----:B------:R-:W-:Y:S05]  /*1380*/  BSYNC.RECONVERGENT B0 ;  /* 0x0000000000007941 */ /* 0x000fea0003800200 */
.L_x_7:
[----:B------:R-:W-:Y:S01]  /*1390*/  BAR.SYNC.DEFER_BLOCKING 0x0 ;  /* 0x0000000000007b1d */ /* 0x000fe20000010000 */
[----:B------:R-:W-:Y:S01]  /*13a0*/  ISETP.GE.AND P0, PT, R19, R20, PT ;  /* 0x000000141300720c */ /* 0x000fe20003f06270 */
[----:B------:R-:W-:-:S04]  /*13b0*/  HFMA2 R5, -RZ, RZ, -598.5, 40320 ;  /* 0xe0ad78ecff057431 */ /* 0x000fc800000001ff */
[----:B------:R-:W-:Y:S08]  /*13c0*/  BSSY.RECONVERGENT B0, `(.L_x_17) ;  /* 0x000000b000007945 */ /* 0x000ff00003800200 */
[----:B------:R-:W-:Y:S05]  /*13d0*/  @P0 BRA `(.L_x_18) ;  /* 0x0000000000240947 */ /* 0x000fea0003800000 */
[----:B------:R-:W0:Y:S01]  /*13e0*/  LDC R6, c[0x0][0x360] ;  /* 0x0000d800ff067b82 */ /* 0x000e220000000800 */
[----:B------:R-:W-:Y:S01]  /*13f0*/  MOV R5, 0xe0ad78ec ;  /* 0xe0ad78ec00057802 */ /* 0x000fe20000000f00 */
[----:B------:R-:W-:-:S07]  /*1400*/  IMAD.MOV.U32 R7, RZ, RZ, R19 ;  /* 0x000000ffff077224 */ /* 0x000fce00078e0013 */
.L_x_19:
[----:B------:R-:W-:Y:S02]  /*1410*/  LEA R4, R7, R18, 0x2 ;  /* 0x0000001207047211 */ /* 0x000fe400078e10ff */
[----:B0-----:R-:W-:-:S04]  /*1420*/  IADD3 R7, PT, PT, R6, R7, RZ ;  /* 0x0000000706077210 */ /* 0x001fc80007ffe0ff */
[----:B------:R-:W0:Y:S01]  /*1430*/  LDS R4, [R4] ;  /* 0x0000000004047984 */ /* 0x000e220000000800 */
[----:B------:R-:W-:Y:S02]  /*1440*/  ISETP.GE.AND P0, PT, R7, R20, PT ;  /* 0x000000140700720c */ /* 0x000fe40003f06270 */
[----:B0-----:R-:W-:-:S11]  /*1450*/  FMNMX R5, R4, R5, !PT ;  /* 0x0000000504057209 */ /* 0x001fd60007800000 */
[----:B------:R-:W-:Y:S05]  /*1460*/  @!P0 BRA `(.L_x_19) ;  /* 0xfffffffc00e88947 */ /* 0x000fea000383ffff */
.L_x_18:
[----:B------:R-:W-:Y:S05]  /*1470*/  BSYNC.RECONVERGENT B0 ;  /* 0x0000000000007941 */ /* 0x000fea0003800200 */
.L_x_17:
[----:B------:R-:W0:Y:S01]  /*1480*/  SHFL.BFLY PT, R4, R5, 0x10, 0x1f ;  /* 0x0e001f0005047f89 */ /* 0x000e2200000e0000 */
[----:B------:R-:W-:Y:S01]  /*1490*/  BSSY.RECONVERGENT B0, `(.L_x_20) ;  /* 0x000006d000007945 */ /* 0x000fe20003800200 */
[----:B0-----:R-:W-:Y:S02]  /*14a0*/  FMNMX R6, R4, R5, !PT ;  /* 0x0000000504067209 */ /* 0x001fe40007800000 */
[----:B------:R-:W-:-:S03]  /*14b0*/  SHF.R.U32.HI R5, RZ, 0x5, R19 ;  /* 0x00000005ff057819 */ /* 0x000fc60000011613 */
[----:B------:R-:W0:Y:S02]  /*14c0*/  SHFL.BFLY PT, R7, R6, 0x8, 0x1f ;  /* 0x0d001f0006077f89 */ /* 0x000e2400000e0000 */
[----:B0-----:R-:W-:-:S05]  /*14d0*/  FMNMX R7, R6, R7, !PT ;  /* 0x0000000706077209 */ /* 0x001fca0007800000 */
[----:B------:R-:W1:Y:S02]  /*14e0*/  SHFL.BFLY PT, R4, R7, 0x4, 0x1f ;  /* 0x0c801f0007047f89 */ /* 0x000e6400000e0000 */
[----:B-1----:R-:W-:Y:S02]  /*14f0*/  FMNMX R8, R7, R4, !PT ;  /* 0x0000000407087209 */ /* 0x002fe40007800000 */
[----:B------:R-:W-:-:S03]  /*1500*/  LOP3.LUT P0, R4, R19, 0x1f, RZ, 0xc0, !PT ;  /* 0x0000001f13047812 */ /* 0x000fc6000780c0ff */
[----:B------:R-:W0:Y:S10]  /*1510*/  SHFL.BFLY PT, R9, R8, 0x2, 0x1f ;  /* 0x0c401f0008097f89 */ /* 0x000e3400000e0000 */
[----:B------:R-:W1:Y:S01]  /*1520*/  @!P0 S2R R12, SR_CgaCtaId ;  /* 0x00000000000c8919 */ /* 0x000e620000008800 */
[----:B------:R-:W-:-:S02]  /*1530*/  @!P0 MOV R11, 0x400 ;  /* 0x00000400000b8802 */ /* 0x000fc40000000f00 */
[----:B0-----:R-:W-:-:S05]  /*1540*/  FMNMX R9, R8, R9, !PT ;  /* 0x0000000908097209 */ /* 0x001fca0007800000 */
[----:B------:R-:W0:Y:S01]  /*1550*/  SHFL.BFLY PT, R10, R9, 0x1, 0x1f ;  /* 0x0c201f00090a7f89 */ /* 0x000e2200000e0000 */
[----:B-1----:R-:W-:-:S05]  /*1560*/  @!P0 LEA R6, R12, R11, 0x18 ;  /* 0x0000000b0c068211 */ /* 0x002fca00078ec0ff */
[----:B------:R-:W-:Y:S01]  /*1570*/  @!P0 IMAD R6, R5, 0x4, R6 ;  /* 0x0000000405068824 */ /* 0x000fe200078e0206 */
[----:B0-----:R-:W-:-:S05]  /*1580*/  FMNMX R7, R9, R10, !PT ;  /* 0x0000000a09077209 */ /* 0x001fca0007800000 */
[----:B------:R0:W-:Y:S01]  /*1590*/  @!P0 STS [R6], R7 ;  /* 0x0000000706008388 */ /* 0x0001e20000000800 */
[----:B------:R-:W-:Y:S01]  /*15a0*/  BAR.SYNC.DEFER_BLOCKING 0x0 ;  /* 0x0000000000007b1d */ /* 0x000fe20000010000 */
[----:B------:R-:W-:-:S13]  /*15b0*/  ISETP.NE.AND P0, PT, R19, RZ, PT ;  /* 0x000000ff1300720c */ /* 0x000fda0003f05270 */
[----:B0-----:R-:W-:Y:S05]  /*15c0*/  @P0 BRA `(.L_x_21) ;  /* 0x0000000400640947 */ /* 0x001fea0003800000 */
[----:B------:R-:W0:Y:S01]  /*15d0*/  S2UR UR5, SR_CgaCtaId ;  /* 0x00000000000579c3 */ /* 0x000e220000008800 */
[----:B------:R-:W-:Y:S02]  /*15e0*/  UMOV UR4, 0x400 ;  /* 0x0000040000047882 */ /* 0x000fe40000000000 */
[----:B0-----:R-:W-:Y:S02]  /*15f0*/  ULEA UR7, UR5, UR4, 0x18 ;  /* 0x0000000405077291 */ /* 0x001fe4000f8ec0ff */
[----:B------:R-:W0:Y:S07]  /*1600*/  LDCU UR4, c[0x0][0x360] ;  /* 0x00006c00ff0477ac */ /* 0x000e2e0008000800 */
[----:B------:R-:W1:Y:S01]  /*1610*/  LDS R12, [UR7] ;  /* 0x00000007ff0c7984 */ /* 0x000e620008000800 */
[----:B0-----:R-:W-:-:S09]  /*1620*/  UISETP.GE.U32.AND UP0, UPT, UR4, 0x21, UPT ;  /* 0x000000210400788c */ /* 0x001fd2000bf06070 */
[----:B------:R-:W-:Y:S05]  /*1630*/  BRA.U !UP0, `(.L_x_22) ;  /* 0x0000000508447547 */ /* 0x000fea000b800000 */
[----:B------:R-:W-:Y:S01]  /*1640*/  UIADD3 UR4, UPT, UPT, UR4, 0x1f, URZ ;  /* 0x0000001f04047890 */ /* 0x000fe2000fffe0ff */
[----:B------:R-:W-:-:S03]  /*1650*/  UMOV UR6, 0x1 ;  /* 0x0000000100067882 */ /* 0x000fc60000000000 */
[----:B------:R-:W-:Y:S02]  /*1660*/  ULEA.HI UR5, UR4, 0xffffffff, URZ, 0x1b ;  /* 0xffffffff04057891 */ /* 0x000fe4000f8fd8ff */
[----:B------:R-:W-:Y:S02]  /*1670*/  ULEA.HI UR4, UR4, 0xfffffffe, URZ, 0x1b ;  /* 0xfffffffe04047891 */ /* 0x000fe4000f8fd8ff */
[----:B------:R-:W-:Y:S02]  /*1680*/  ULOP3.LUT UR10, UR5, 0xf, URZ, 0xc0, !UPT ;  /* 0x0000000f050a7892 */ /* 0x000fe4000f8ec0ff */
[----:B------:R-:W-:-:S09]  /*1690*/  UISETP.GE.U32.AND UP0, UPT, UR4, 0xf, UPT ;  /* 0x0000000f0400788c */ /* 0x000fd2000bf06070 */
[----:B------:R-:W-:Y:S05]  /*16a0*/  BRA.U !UP0, `(.L_x_23) ;  /* 0x0000000108807547 */ /* 0x000fea000b800000 */
[----:B------:R-:W-:Y:S01]  /*16b0*/  ULOP3.LUT UR6, UR5, 0xfffffff0, URZ, 0xc0, !UPT ;  /* 0xfffffff005067892 */ /* 0x000fe2000f8ec0ff */
[----:B------:R-:W-:-:S11]  /*16c0*/  UMOV UR4, 0x1 ;  /* 0x0000000100047882 */ /* 0x000fd60000000000 */
.L_x_24:
[----:B------:R-:W-:-:S09]  /*16d0*/  ULEA UR11, UR4, UR7, 0x2 ;  /* 0x00000007040b7291 */ /* 0x000fd2000f8e10ff */
[----:B------:R-:W-:Y:S04]  /*16e0*/  LDS R13, [UR11] ;  /* 0x0000000bff0d7984 */ /* 0x000fe80008000800 */
[----:B------:R-:W1:Y:S04]  /*16f0*/  LDS R14, [UR11+0x4] ;  /* 0x0000040bff0e7984 */ /* 0x000e680008000800 */
[----:B------:R-:W-:Y:S04]  /*1700*/  LDS R16, [UR11+0x8] ;  /* 0x0000080bff107984 */ /* 0x000fe80008000800 */
[----:B------:R-:W0:Y:S04]  /*1710*/  LDS R15, [UR11+0xc] ;  /* 0x00000c0bff0f7984 */ /* 0x000e280008000800 */
[----:B------:R-:W-:Y:S04]  /*1720*/  LDS R22, [UR11+0x10] ;  /* 0x0000100bff167984 */ /* 0x000fe80008000800 */
[----:B------:R-:W2:Y:S04]  /*1730*/  LDS R17, [UR11+0x14] ;  /* 0x0000140bff117984 */ /* 0x000ea80008000800 */
[----:B------:R-:W-:Y:S04]  /*1740*/  LDS R24, [UR11+0x18] ;  /* 0x0000180bff187984 */ /* 0x000fe80008000800 */
[----:B------:R-:W3:Y:S04]  /*1750*/  LDS R21, [UR11+0x1c] ;  /* 0x00001c0bff157984 */ /* 0x000ee80008000800 */
[----:B------:R-:W-:Y:S04]  /*1760*/  LDS R26, [UR11+0x20] ;  /* 0x0000200bff1a7984 */ /* 0x000fe80008000800 */
[----:B------:R-:W4:Y:S04]  /*1770*/  LDS R23, [UR11+0x24] ;  /* 0x0000240bff177984 */ /* 0x000f280008000800 */
[----:B------:R-:W-:Y:S04]  /*1780*/  LDS R10, [UR11+0x28] ;  /* 0x0000280bff0a7984 */ /* 0x000fe80008000800 */
[----:B------:R-:W5:Y:S01]  /*1790*/  LDS R11, [UR11+0x2c] ;  /* 0x00002c0bff0b7984 */ /* 0x000f620008000800 */
[----:B-1----:R-:W-:-:S03]  /*17a0*/  FMNMX3 R13, R12, R13, R14, !PT ;  /* 0x0000000d0c0d7276 */ /* 0x002fc6000780000e */
[----:B------:R-:W-:Y:S04]  /*17b0*/  LDS R9, [UR11+0x30] ;  /* 0x0000300bff097984 */ /* 0x000fe80008000800 */
[----:B------:R-:W1:Y:S01]  /*17c0*/  LDS R8, [UR11+0x34] ;  /* 0x0000340bff087984 */ /* 0x000e620008000800 */
[----:B0-----:R-:W-:-:S03]  /*17d0*/  FMNMX3 R13, R13, R16, R15, !PT ;  /* 0x000000100d0d7276 */ /* 0x001fc6000780000f */
[----:B------:R-:W-:Y:S04]  /*17e0*/  LDS R7, [UR11+0x38] ;  /* 0x0000380bff077984 */ /* 0x000fe80008000800 */
[----:B------:R-:W0:Y:S01]  /*17f0*/  LDS R6, [UR11+0x3c] ;  /* 0x00003c0bff067984 */ /* 0x000e220008000800 */
[----:B--2---:R-:W-:Y:S01]  /*1800*/  FMNMX3 R13, R13, R22, R17, !PT ;  /* 0x000000160d0d7276 */ /* 0x004fe20007800011 */
[----:B------:R-:W-:Y:S02]  /*1810*/  UIADD3 UR11, UPT, UPT, UR4, 0xf, URZ ;  /* 0x0000000f040b7890 */ /* 0x000fe4000fffe0ff */
[----:B------:R-:W-:Y:S02]  /*1820*/  UIADD3 UR4, UPT, UPT, UR4, 0x10, URZ ;  /* 0x0000001004047890 */ /* 0x000fe4000fffe0ff */
[----:B------:R-:W-:Y:S01]  /*1830*/  UISETP.NE.AND UP0, UPT, UR11, UR6, UPT ;  /* 0x000000060b00728c */ /* 0x000fe2000bf05270 */
[----:B---3--:R-:W-:-:S04]  /*1840*/  FMNMX3 R13, R13, R24, R21, !PT ;  /* 0x000000180d0d7276 */ /* 0x008fc80007800015 */
[----:B----4-:R-:W-:-:S04]  /*1850*/  FMNMX3 R13, R13, R26, R23, !PT ;  /* 0x0000001a0d0d7276 */ /* 0x010fc80007800017 */
[----:B-----5:R-:W-:-:S04]  /*1860*/  FMNMX3 R10, R13, R10, R11, !PT ;  /* 0x0000000a0d0a7276 */ /* 0x020fc8000780000b */
[----:B-1----:R-:W-:-:S04]  /*1870*/  FMNMX3 R8, R10, R9, R8, !PT ;  /* 0x000000090a087276 */ /* 0x002fc80007800008 */
[----:B0-----:R-:W-:Y:S01]  /*1880*/  FMNMX3 R12, R8, R7, R6, !PT ;  /* 0x00000007080c7276 */ /* 0x001fe20007800006 */
[----:B------:R-:W-:Y:S06]  /*1890*/  BRA.U UP0, `(.L_x_24) ;  /* 0xfffffffd008c7547 */ /* 0x000fec000b83ffff */
[----:B------:R-:W-:-:S05]  /*18a0*/  UMOV UR6, UR4 ;  /* 0x0000000400067c82 */ /* 0x000fca0008000000 */
.L_x_23:
[----:B------:R-:W-:-:S09]  /*18b0*/  UISETP.NE.AND UP0, UPT, UR10, URZ, UPT ;  /* 0x000000ff0a00728c */ /* 0x000fd2000bf05270 */
[----:B------:R-:W-:Y:S05]  /*18c0*/  BRA.U !UP0, `(.L_x_22) ;  /* 0x0000000108a07547 */ /* 0x000fea000b800000 */
[----:B------:R-:W-:Y:S02]  /*18d0*/  UISETP.GE.U32.AND UP0, UPT, UR10, 0x8, UPT ;  /* 0x000000080a00788c */ /* 0x000fe4000bf06070 */
[----:B------:R-:W-:-:S04]  /*18e0*/  ULOP3.LUT UR4, UR5, 0x7, URZ, 0xc0, !UPT ;  /* 0x0000000705047892 */ /* 0x000fc8000f8ec0ff */
[----:B------:R-:W-:-:S03]  /*18f0*/  UISETP.NE.AND UP1, UPT, UR4, URZ, UPT ;  /* 0x000000ff0400728c */ /* 0x000fc6000bf25270 */
[----:B------:R-:W-:Y:S08]  /*1900*/  BRA.U !UP0, `(.L_x_25) ;  /* 0x0000000108387547 */ /* 0x000ff0000b800000 */
[----:B------:R-:W-:Y:S02]  /*1910*/  ULEA UR10, UR6, UR7, 0x2 ;  /* 0x00000007060a7291 */ /* 0x000fe4000f8e10ff */
[----:B------:R-:W-:-:S07]  /*1920*/  UIADD3 UR6, UPT, UPT, UR6, 0x8, URZ ;  /* 0x0000000806067890 */ /* 0x000fce000fffe0ff */
[----:B------:R-:W-:Y:S04]  /*1930*/  LDS R7, [UR10] ;  /* 0x0000000aff077984 */ /* 0x000fe80008000800 */
[----:B------:R-:W1:Y:S04]  /*1940*/  LDS R6, [UR10+0x4] ;  /* 0x0000040aff067984 */ /* 0x000e680008000800 */
[----:B------:R-:W-:Y:S04]  /*1950*/  LDS R9, [UR10+0x8] ;  /* 0x0000080aff097984 */ /* 0x000fe80008000800 */
[----:B------:R-:W0:Y:S04]  /*1960*/  LDS R8, [UR10+0xc] ;  /* 0x00000c0aff087984 */ /* 0x000e280008000800 */
[----:B------:R-:W-:Y:S04]  /*1970*/  LDS R11, [UR10+0x10] ;  /* 0x0000100aff0b7984 */ /* 0x000fe80008000800 */
[----:B------:R-:W2:Y:S04]  /*1980*/  LDS R10, [UR10+0x14] ;  /* 0x0000140aff0a7984 */ /* 0x000ea80008000800 */
[----:B------:R-:W-:Y:S04]  /*1990*/  LDS R13, [UR10+0x18] ;  /* 0x0000180aff0d7984 */ /* 0x000fe80008000800 */
[----:B------:R-:W3:Y:S01]  /*19a0*/  LDS R14, [UR10+0x1c] ;  /* 0x00001c0aff0e7984 */ /* 0x000ee20008000800 */
[----:B-1----:R-:W-:-:S04]  /*19b0*/  FMNMX3 R6, R12, R7, R6, !PT ;  /* 0x000000070c067276 */ /* 0x002fc80007800006 */
[----:B0-----:R-:W-:-:S04]  /*19c0*/  FMNMX3 R6, R6, R9, R8, !PT ;  /* 0x0000000906067276 */ /* 0x001fc80007800008 */
[----:B--2---:R-:W-:-:S04]  /*19d0*/  FMNMX3 R6, R6, R11, R10, !PT ;  /* 0x0000000b06067276 */ /* 0x004fc8000780000a */
[----:B---3--:R-:W-:-:S07]  /*19e0*/  FMNMX3 R12, R6, R13, R14, !PT ;  /* 0x0000000d060c7276 */ /* 0x008fce000780000e */
.L_x_25:
        /* <DEDUP_REMOVED lines=10> */
[----:B------:R-:W0:Y:S01]  /*1a90*/  LDS R8, [UR4+0xc] ;  /* 0x00000c04ff087984 */ /* 0x000e220008000800 */
[----:B-1----:R-:W-:-:S04]  /*1aa0*/  FMNMX3 R6, R12, R7, R6, !PT ;  /* 0x000000070c067276 */ /* 0x002fc80007800006 */
[----:B0-----:R-:W-:-:S07]  /*1ab0*/  FMNMX3 R12, R6, R9, R8, !PT ;  /* 0x00000009060c7276 */ /* 0x001fce0007800008 */
.L_x_26:
[----:B------:R-:W-:Y:S05]  /*1ac0*/  BRA.U !UP1, `(.L_x_22) ;  /* 0x0000000109207547 */ /* 0x000fea000b800000 */
[----:B------:R-:W-:-:S05]  /*1ad0*/  UMOV UR4, URZ ;  /* 0x000000ff00047c82 */ /* 0x000fca0008000000 */
.L_x_27:
[----:B------:R-:W-:Y:S02]  /*1ae0*/  ULEA UR10, UR6, UR7, 0x2 ;  /* 0x00000007060a7291 */ /* 0x000fe4000f8e10ff */
[----:B------:R-:W-:Y:S02]  /*1af0*/  UIADD3 UR4, UPT, UPT, UR4, 0x1, URZ ;  /* 0x0000000104047890 */ /* 0x000fe4000fffe0ff */
[----:B------:R-:W-:Y:S02]  /*1b00*/  UIADD3 UR6, UPT, UPT, UR6, 0x1, URZ ;  /* 0x0000000106067890 */ /* 0x000fe4000fffe0ff */
[----:B------:R-:W-:-:S03]  /*1b10*/  UISETP.NE.AND UP0, UPT, UR4, UR5, UPT ;  /* 0x000000050400728c */ /* 0x000fc6000bf05270 */
[----:B------:R-:W1:Y:S02]  /*1b20*/  LDS R7, [UR10] ;  /* 0x0000000aff077984 */ /* 0x000e640008000800 */
[----:B-1----:R-:W-:-:S04]  /*1b30*/  FMNMX R12, R7, R12, !PT ;  /* 0x0000000c070c7209 */ /* 0x002fc80007800000 */
[----:B------:R-:W-:Y:S05]  /*1b40*/  BRA.U UP0, `(.L_x_27) ;  /* 0xfffffffd00e47547 */ /* 0x000fea000b83ffff */
.L_x_22:
[----:B-1----:R0:W-:Y:S02]  /*1b50*/  STS [UR7], R12 ;  /* 0x0000000cff007988 */ /* 0x0021e40008000807 */
.L_x_21:
[----:B------:R-:W-:Y:S05]  /*1b60*/  BSYNC.RECONVERGENT B0 ;  /* 0x0000000000007941 */ /* 0x000fea0003800200 */
.L_x_20:
[----:B------:R-:W-:Y:S01]  /*1b70*/  BAR.SYNC.DEFER_BLOCKING 0x0 ;  /* 0x0000000000007b1d */ /* 0x000fe20000010000 */
[----:B------:R-:W-:Y:S01]  /*1b80*/  ISETP.GE.AND P0, PT, R19, R20, PT ;  /* 0x000000141300720c */ /* 0x000fe20003f06270 */
[----:B------:R-:W-:-:S04]  /*1b90*/  HFMA2 R6, -RZ, RZ, 0, 0 ;  /* 0x00000000ff067431 */ /* 0x000fc800000001ff */
[----:B------:R-:W-:Y:S08]  /*1ba0*/  BSSY.RECONVERGENT B0, `(.L_x_28) ;  /* 0x000001b000007945 */ /* 0x000ff00003800200 */
[----:B------:R-:W-:Y:S05]  /*1bb0*/  @P0 BRA `(.L_x_29) ;  /* 0x0000000000640947 */ /* 0x000fea0003800000 */
[----:B------:R-:W1:Y:S01]  /*1bc0*/  S2UR UR5, SR_CgaCtaId ;  /* 0x00000000000579c3 */ /* 0x000e620000008800 */
[----:B------:R-:W-:Y:S01]  /*1bd0*/  UMOV UR4, 0x400 ;  /* 0x0000040000047882 */ /* 0x000fe20000000000 */
[----:B------:R-:W-:Y:S01]  /*1be0*/  MOV R6, RZ ;  /* 0x000000ff00067202 */ /* 0x000fe20000000f00 */
[----:B------:R-:W-:Y:S01]  /*1bf0*/  IMAD.MOV.U32 R9, RZ, RZ, R19 ;  /* 0x000000ffff097224 */ /* 0x000fe200078e0013 */
[----:B------:R-:W-:Y:S02]  /*1c00*/  MOV R15, 0x3bbb989d ;  /* 0x3bbb989d000f7802 */ /* 0x000fe40000000f00 */
[----:B------:R-:W-:Y:S02]  /*1c10*/  MOV R14, 0x437c0000 ;  /* 0x437c0000000e7802 */ /* 0x000fe40000000f00 */
[----:B0-----:R-:W0:Y:S01]  /*1c20*/  LDC R12, c[0x0][0x360] ;  /* 0x0000d800ff0c7b82 */ /* 0x001e220000000800 */
[----:B-1----:R-:W-:-:S09]  /*1c30*/  ULEA UR4, UR5, UR4, 0x18 ;  /* 0x0000000405047291 */ /* 0x002fd2000f8ec0ff */
[----:B------:R-:W1:Y:S03]  /*1c40*/  LDS R7, [UR4] ;  /* 0x00000004ff077984 */ /* 0x000e660008000800 */
.L_x_30:
[----:B--2---:R-:W-:Y:S01]  /*1c50*/  IMAD R8, R9, 0x4, R18 ;  /* 0x0000000409087824 */ /* 0x004fe200078e0212 */
[----:B0-----:R-:W-:-:S04]  /*1c60*/  IADD3 R9, PT, PT, R12, R9, RZ ;  /* 0x000000090c097210 */ /* 0x001fc80007ffe0ff */
[----:B------:R-:W1:Y:S01]  /*1c70*/  LDS R10, [R8] ;  /* 0x00000000080a7984 */ /* 0x000e620000000800 */
[----:B------:R-:W-:Y:S01]  /*1c80*/  ISETP.GE.AND P0, PT, R9, R20, PT ;  /* 0x000000140900720c */ /* 0x000fe20003f06270 */
[----:B-1----:R-:W-:-:S04]  /*1c90*/  FADD R10, -R7, R10 ;  /* 0x0000000a070a7221 */ /* 0x002fc80000000100 */
[----:B------:R-:W-:-:S04]  /*1ca0*/  FFMA.SAT R11, R10, R15, 0.5 ;  /* 0x3f0000000a0b7423 */ /* 0x000fc8000000200f */
[----:B------:R-:W-:-:S04]  /*1cb0*/  FFMA.RM R11, R11, R14, 12582913 ;  /* 0x4b4000010b0b7423 */ /* 0x000fc8000000400e */
[C---:B------:R-:W-:Y:S01]  /*1cc0*/  FADD R13, R11.reuse, -12583039 ;  /* 0xcb40007f0b0d7421 */ /* 0x040fe20000000000 */
[----:B------:R-:W-:-:S03]  /*1cd0*/  SHF.L.U32 R11, R11, 0x17, RZ ;  /* 0x000000170b0b7819 */ /* 0x000fc600000006ff */
[----:B------:R-:W-:-:S04]  /*1ce0*/  FFMA R13, R10, 1.4426950216293334961, -R13 ;  /* 0x3fb8aa3b0a0d7823 */ /* 0x000fc8000000080d */
[----:B------:R-:W-:-:S04]  /*1cf0*/  FFMA R13, R10, 1.925963033500011079e-08, R13 ;  /* 0x32a570600a0d7823 */ /* 0x000fc8000000000d */
[----:B------:R-:W0:Y:S02]  /*1d00*/  MUFU.EX2 R10, R13 ;  /* 0x0000000d000a7308 */ /* 0x000e240000000800 */
[----:B0-----:R-:W-:-:S04]  /*1d10*/  FMUL R11, R11, R10 ;  /* 0x0000000a0b0b7220 */ /* 0x001fc80000400000 */
[----:B------:R-:W-:Y:S01]  /*1d20*/  FADD R6, R11, R6 ;  /* 0x000000060b067221 */ /* 0x000fe20000000000 */
[----:B------:R2:W-:Y:S01]  /*1d30*/  STS [R8], R11 ;  /* 0x0000000b08007388 */ /* 0x0005e20000000800 */
[----:B------:R-:W-:Y:S05]  /*1d40*/  @!P0 BRA `(.L_x_30) ;  /* 0xfffffffc00c08947 */ /* 0x000fea000383ffff */
.L_x_29:
[----:B------:R-:W-:Y:S05]  /*1d50*/  BSYNC.RECONVERGENT B0 ;  /* 0x0000000000007941 */ /* 0x000fea0003800200 */
.L_x_28:
[----:B------:R-:W1:Y:S01]  /*1d60*/  SHFL.BFLY PT, R7, R6, 0x10, 0x1f ;  /* 0x0e001f0006077f89 */ /* 0x000e6200000e0000 */
[----:B------:R-:W-:Y:S01]  /*1d70*/  ISETP.NE.AND P0, PT, R4, RZ, PT ;  /* 0x000000ff0400720c */ /* 0x000fe20003f05270 */
[----:B------:R-:W-:-:S12]  /*1d80*/  BSSY.RECONVERGENT B0, `(.L_x_31) ;  /* 0x0000082000007945 */ /* 0x000fd80003800200 */
[----:B------:R-:W3:Y:S01]  /*1d90*/  @!P0 S2R R13, SR_CgaCtaId ;  /* 0x00000000000d8919 */ /* 0x000ee20000008800 */
[----:B------:R-:W-:-:S05]  /*1da0*/  @!P0 MOV R4, 0x400 ;  /* 0x0000040000048802 */ /* 0x000fca0000000f00 */
[----:B------:R-:W-:Y:S02]  /*1db0*/  @!P0 VIADD R4, R4, 0x80 ;  /* 0x0000008004048836 */ /* 0x000fe40000000000 */
[----:B-1----:R-:W-:-:S05]  /*1dc0*/  FADD R7, R7, R6 ;  /* 0x0000000607077221 */ /* 0x002fca0000000000 */
[----:B--2---:R-:W1:Y:S01]  /*1dd0*/  SHFL.BFLY PT, R8, R7, 0x8, 0x1f ;  /* 0x0d001f0007087f89 */ /* 0x004e6200000e0000 */
[----:B---3--:R-:W-:-:S04]  /*1de0*/  @!P0 LEA R4, R13, R4, 0x18 ;  /* 0x000000040d048211 */ /* 0x008fc800078ec0ff */
[----:B------:R-:W-:Y:S01]  /*1df0*/  @!P0 LEA R4, R5, R4, 0x2 ;  /* 0x0000000405048211 */ /* 0x000fe200078e10ff */
[----:B-1----:R-:W-:-:S05]  /*1e00*/  FADD R8, R7, R8 ;  /* 0x0000000807087221 */ /* 0x002fca0000000000 */
[----:B------:R-:W1:Y:S02]  /*1e10*/  SHFL.BFLY PT, R9, R8, 0x4, 0x1f ;  /* 0x0c801f0008097f89 */ /* 0x000e6400000e0000 */
[----:B-1----:R-:W-:-:S05]  /*1e20*/  FADD R9, R8, R9 ;  /* 0x0000000908097221 */ /* 0x002fca0000000000 */
[----:B------:R-:W1:Y:S02]  /*1e30*/  SHFL.BFLY PT, R10, R9, 0x2, 0x1f ;  /* 0x0c401f00090a7f89 */ /* 0x000e6400000e0000 */
[----:B-1----:R-:W-:-:S05]  /*1e40*/  FADD R10, R9, R10 ;  /* 0x0000000a090a7221 */ /* 0x002fca0000000000 */
[----:B------:R-:W1:Y:S02]  /*1e50*/  SHFL.BFLY PT, R11, R10, 0x1, 0x1f ;  /* 0x0c201f000a0b7f89 */ /* 0x000e6400000e0000 */
[----:B-1----:R-:W-:-:S05]  /*1e60*/  FADD R11, R10, R11 ;  /* 0x0000000b0a0b7221 */ /* 0x002fca0000000000 */
[----:B------:R1:W-:Y:S01]  /*1e70*/  @!P0 STS [R4], R11 ;  /* 0x0000000b04008388 */ /* 0x0003e20000000800 */
[----:B------:R-:W-:Y:S01]  /*1e80*/  BAR.SYNC.DEFER_BLOCKING 0x0 ;  /* 0x0000000000007b1d */ /* 0x000fe20000010000 */
[----:B------:R-:W-:-:S13]  /*1e90*/  ISETP.NE.AND P0, PT, R19, RZ, PT ;  /* 0x000000ff1300720c */ /* 0x000fda0003f05270 */
[----:B-1----:R-:W-:Y:S05]  /*1ea0*/  @P0 BRA `(.L_x_32) ;  /* 0x0000000400bc0947 */ /* 0x002fea0003800000 */
[----:B------:R-:W1:Y:S01]  /*1eb0*/  S2UR UR10, SR_CgaCtaId ;  /* 0x00000000000a79c3 */ /* 0x000e620000008800 */
[----:B------:R-:W-:Y:S01]  /*1ec0*/  UMOV UR7, 0x400 ;  /* 0x0000040000077882 */ /* 0x000fe20000000000 */
[----:B------:R-:W2:Y:S02]  /*1ed0*/  LDCU UR4, c[0x0][0x360] ;  /* 0x00006c00ff0477ac */ /* 0x000ea40008000800 */
[----:B--2---:R-:W-:Y:S02]  /*1ee0*/  UISETP.GE.U32.AND UP0, UPT, UR4, 0x21, UPT ;  /* 0x000000210400788c */ /* 0x004fe4000bf06070 */
[----:B-1----:R-:W-:-:S09]  /*1ef0*/  ULEA UR14, UR10, UR7, 0x18 ;  /* 0x000000070a0e7291 */ /* 0x002fd2000f8ec0ff */
[----:B------:R-:W1:Y:S01]  /*1f00*/  LDS R5, [UR14+0x80] ;  /* 0x0000800eff057984 */ /* 0x000e620008000800 */
        /* <DEDUP_REMOVED lines=8> */
[----:B------:R-:W-:Y:S02]  /*1f90*/  UIADD3 UR4, UPT, UPT, UR7, 0x80, URZ ;  /* 0x0000008007047890 */ /* 0x000fe4000fffe0ff */
[----:B------:R-:W-:Y:S02]  /*1fa0*/  ULOP3.LUT UR12, UR5, 0xfffffff0, URZ, 0xc0, !UPT ;  /* 0xfffffff0050c7892 */ /* 0x000fe4000f8ec0ff */
[----:B------:R-:W-:-:S03]  /*1fb0*/  ULEA UR6, UR10, UR4, 0x18 ;  /* 0x000000040a067291 */ /* 0x000fc6000f8ec0ff */
[----:B------:R-:W-:-:S09]  /*1fc0*/  UMOV UR4, 0x1 ;  /* 0x0000000100047882 */ /* 0x000fd20000000000 */
.L_x_35:
[----:B------:R-:W-:-:S09]  /*1fd0*/  ULEA UR13, UR4, UR6, 0x2 ;  /* 0x00000006040d7291 */ /* 0x000fd2000f8e10ff */
[----:B------:R-:W1:Y:S04]  /*1fe0*/  LDS R10, [UR13] ;  /* 0x0000000dff0a7984 */ /* 0x000e680008000800 */
[----:B------:R-:W2:Y:S04]  /*1ff0*/  LDS R7, [UR13+0x4] ;  /* 0x0000040dff077984 */ /* 0x000ea80008000800 */
[----:B------:R-:W3:Y:S04]  /*2000*/  LDS R9, [UR13+0x8] ;  /* 0x0000080dff097984 */ /* 0x000ee80008000800 */
[----:B0-----:R-:W0:Y:S04]  /*2010*/  LDS R12, [UR13+0xc] ;  /* 0x00000c0dff0c7984 */ /* 0x001e280008000800 */
[----:B------:R-:W4:Y:S04]  /*2020*/  LDS R14, [UR13+0x10] ;  /* 0x0000100dff0e7984 */ /* 0x000f280008000800 */
[----:B------:R-:W5:Y:S04]  /*2030*/  LDS R16, [UR13+0x14] ;  /* 0x0000140dff107984 */ /* 0x000f680008000800 */
[----:B------:R-:W5:Y:S04]  /*2040*/  LDS R22, [UR13+0x18] ;  /* 0x0000180dff167984 */ /* 0x000f680008000800 */
[----:B------:R-:W5:Y:S04]  /*2050*/  LDS R8, [UR13+0x1c] ;  /* 0x00001c0dff087984 */ /* 0x000f680008000800 */
[----:B------:R-:W5:Y:S04]  /*2060*/  LDS R6, [UR13+0x20] ;  /* 0x0000200dff067984 */ /* 0x000f680008000800 */
[----:B------:R-:W5:Y:S01]  /*2070*/  LDS R4, [UR13+0x24] ;  /* 0x0000240dff047984 */ /* 0x000f620008000800 */
[----:B-1----:R-:W-:-:S03]  /*2080*/  FADD R10, R10, R5 ;  /* 0x000000050a0a7221 */ /* 0x002fc60000000000 */
[----:B------:R-:W-:Y:S01]  /*2090*/  LDS R11, [UR13+0x30] ;  /* 0x0000300dff0b7984 */ /* 0x000fe20008000800 */
[----:B--2---:R-:W-:-:S03]  /*20a0*/  FADD R10, R10, R7 ;  /* 0x000000070a0a7221 */ /* 0x004fc60000000000 */
[----:B------:R-:W1:Y:S01]  /*20b0*/  LDS R5, [UR13+0x28] ;  /* 0x0000280dff057984 */ /* 0x000e620008000800 */
[----:B---3--:R-:W-:-:S03]  /*20c0*/  FADD R9, R10, R9 ;  /* 0x000000090a097221 */ /* 0x008fc60000000000 */
[----:B------:R-:W2:Y:S01]  /*20d0*/  LDS R7, [UR13+0x2c] ;  /* 0x00002c0dff077984 */ /* 0x000ea20008000800 */
[----:B0-----:R-:W-:-:S03]  /*20e0*/  FADD R9, R9, R12 ;  /* 0x0000000c09097221 */ /* 0x001fc60000000000 */
[----:B------:R-:W0:Y:S01]  /*20f0*/  LDS R13, [UR13+0x34] ;  /* 0x0000340dff0d7984 */ /* 0x000e220008000800 */
[----:B----4-:R-:W-:-:S03]  /*2100*/  FADD R9, R9, R14 ;  /* 0x0000000e09097221 */ /* 0x010fc60000000000 */
[----:B------:R-:W3:Y:S01]  /*2110*/  LDS R15, [UR13+0x38] ;  /* 0x0000380dff0f7984 */ /* 0x000ee20008000800 */
[----:B-----5:R-:W-:-:S03]  /*2120*/  FADD R9, R9, R16 ;  /* 0x0000001009097221 */ /* 0x020fc60000000000 */
[----:B------:R-:W4:Y:S01]  /*2130*/  LDS R17, [UR13+0x3c] ;  /* 0x00003c0dff117984 */ /* 0x000f220008000800 */
[----:B------:R-:W-:Y:S01]  /*2140*/  UIADD3 UR13, UPT, UPT, UR4, 0xf, URZ ;  /* 0x0000000f040d7890 */ /* 0x000fe2000fffe0ff */
[----:B------:R-:W-:Y:S01]  /*2150*/  FADD R9, R9, R22 ;  /* 0x0000001609097221 */ /* 0x000fe20000000000 */
[----:B------:R-:W-:Y:S02]  /*2160*/  UIADD3 UR4, UPT, UPT, UR4, 0x10, URZ ;  /* 0x0000001004047890 */ /* 0x000fe4000fffe0ff */
[----:B------:R-:W-:Y:S01]  /*2170*/  UISETP.NE.AND UP0, UPT, UR13, UR12, UPT ;  /* 0x0000000c0d00728c */ /* 0x000fe2000bf05270 */
[----:B------:R-:W-:-:S04]  /*2180*/  FADD R9, R9, R8 ;  /* 0x0000000809097221 */ /* 0x000fc80000000000 */
[----:B------:R-:W-:-:S04]  /*2190*/  FADD R9, R9, R6 ;  /* 0x0000000609097221 */ /* 0x000fc80000000000 */
[----:B------:R-:W-:-:S04]  /*21a0*/  FADD R4, R9, R4 ;  /* 0x0000000409047221 */ /* 0x000fc80000000000 */
[----:B-1----:R-:W-:-:S04]  /*21b0*/  FADD R4, R4, R5 ;  /* 0x0000000504047221 */ /* 0x002fc80000000000 */
[----:B--2---:R-:W-:-:S04]  /*21c0*/  FADD R4, R4, R7 ;  /* 0x0000000704047221 */ /* 0x004fc80000000000 */
[----:B------:R-:W-:-:S04]  /*21d0*/  FADD R4, R4, R11 ;  /* 0x0000000b04047221 */ /* 0x000fc80000000000 */
[----:B0-----:R-:W-:-:S04]  /*21e0*/  FADD R4, R4, R13 ;  /* 0x0000000d04047221 */ /* 0x001fc80000000000 */
[----:B---3--:R-:W-:-:S04]  /*21f0*/  FADD R4, R4, R15 ;  /* 0x0000000f04047221 */ /* 0x008fc80000000000 */
[----:B----4-:R-:W-:Y:S01]  /*2200*/  FADD R5, R4, R17 ;  /* 0x0000001104057221 */ /* 0x010fe20000000000 */
[----:B------:R-:W-:Y:S06]  /*2210*/  BRA.U UP0, `(.L_x_35) ;  /* 0xfffffffd006c7547 */ /* 0x000fec000b83ffff */
[----:B------:R-:W-:-:S05]  /*2220*/  UMOV UR6, UR4 ;  /* 0x0000000400067c82 */ /* 0x000fca0008000000 */
.L_x_34:
[----:B------:R-:W-:-:S09]  /*2230*/  UISETP.NE.AND UP0, UPT, UR11, URZ, UPT ;  /* 0x000000ff0b00728c */ /* 0x000fd2000bf05270 */
[----:B------:R-:W-:Y:S05]  /*2240*/  BRA.U !UP0, `(.L_x_33) ;  /* 0x0000000108d07547 */ /* 0x000fea000b800000 */
[----:B------:R-:W-:Y:S02]  /*2250*/  UISETP.GE.U32.AND UP0, UPT, UR11, 0x8, UPT ;  /* 0x000000080b00788c */ /* 0x000fe4000bf06070 */
[----:B------:R-:W-:-:S04]  /*2260*/  ULOP3.LUT UR12, UR5, 0x7, URZ, 0xc0, !UPT ;  /* 0x00000007050c7892 */ /* 0x000fc8000f8ec0ff */
[----:B------:R-:W-:-:S03]  /*2270*/  UISETP.NE.AND UP1, UPT, UR12, URZ, UPT ;  /* 0x000000ff0c00728c */ /* 0x000fc6000bf25270 */
[----:B------:R-:W-:Y:S08]  /*2280*/  BRA.U !UP0, `(.L_x_36) ;  /* 0x0000000108507547 */ /* 0x000ff0000b800000 */
[----:B------:R-:W-:-:S04]  /*2290*/  UIADD3 UR4, UPT, UPT, UR7, 0x80, URZ ;  /* 0x0000008007047890 */ /* 0x000fc8000fffe0ff */
[----:B------:R-:W-:-:S04]  /*22a0*/  ULEA UR4, UR10, UR4, 0x18 ;  /* 0x000000040a047291 */ /* 0x000fc8000f8ec0ff */
[----:B------:R-:W-:Y:S02]  /*22b0*/  ULEA UR4, UR6, UR4, 0x2 ;  /* 0x0000000406047291 */ /* 0x000fe4000f8e10ff */
[----:B------:R-:W-:-:S07]  /*22c0*/  UIADD3 UR6, UPT, UPT, UR6, 0x8, URZ ;  /* 0x0000000806067890 */ /* 0x000fce000fffe0ff */
[----:B------:R-:W1:Y:S04]  /*22d0*/  LDS R4, [UR4] ;  /* 0x00000004ff047984 */ /* 0x000e680008000800 */
[----:B------:R-:W2:Y:S04]  /*22e0*/  LDS R7, [UR4+0x4] ;  /* 0x00000404ff077984 */ /* 0x000ea80008000800 */
[----:B------:R-:W3:Y:S04]  /*22f0*/  LDS R9, [UR4+0x8] ;  /* 0x00000804ff097984 */ /* 0x000ee80008000800 */
[----:B------:R-:W4:Y:S04]  /*2300*/  LDS R11, [UR4+0xc] ;  /* 0x00000c04ff0b7984 */ /* 0x000f280008000800 */
[----:B------:R-:W5:Y:S04]  /*2310*/  LDS R13, [UR4+0x10] ;  /* 0x00001004ff0d7984 */ /* 0x000f680008000800 */
[----:B------:R-:W0:Y:S04]  /*2320*/  LDS R15, [UR4+0x14] ;  /* 0x00001404ff0f7984 */ /* 0x000e280008000800 */
[----:B------:R-:W0:Y:S04]  /*2330*/  LDS R17, [UR4+0x18] ;  /* 0x00001804ff117984 */ /* 0x000e280008000800 */
[----:B------:R-:W0:Y:S01]  /*2340*/  LDS R21, [UR4+0x1c] ;  /* 0x00001c04ff157984 */ /* 0x000e220008000800 */
[----:B-1----:R-:W-:-:S04]  /*2350*/  FADD R4, R5, R4 ;  /* 0x0000000405047221 */ /* 0x002fc80000000000 */
[----:B--2---:R-:W-:-:S04]  /*2360*/  FADD R4, R4, R7 ;  /* 0x0000000704047221 */ /* 0x004fc80000000000 */
[----:B---3--:R-:W-:-:S04]  /*2370*/  FADD R4, R4, R9 ;  /* 0x0000000904047221 */ /* 0x008fc80000000000 */
[----:B----4-:R-:W-:-:S04]  /*2380*/  FADD R4, R4, R11 ;  /* 0x0000000b04047221 */ /* 0x010fc80000000000 */
[----:B-----5:R-:W-:-:S04]  /*2390*/  FADD R4, R4, R13 ;  /* 0x0000000d04047221 */ /* 0x020fc80000000000 */
[----:B0-----:R-:W-:-:S04]  /*23a0*/  FADD R4, R4, R15 ;  /* 0x0000000f04047221 */ /* 0x001fc80000000000 */
[----:B------:R-:W-:-:S04]  /*23b0*/  FADD R4, R4, R17 ;  /* 0x0000001104047221 */ /* 0x000fc80000000000 */
[----:B------:R-:W-:-:S07]  /*23c0*/  FADD R5, R4, R21 ;  /* 0x0000001504057221 */ /* 0x000fce0000000000 */
.L_x_36:
        /* <DEDUP_REMOVED lines=12> */
[----:B------:R-:W4:Y:S01]  /*2490*/  LDS R11, [UR4+0xc] ;  /* 0x00000c04ff0b7984 */ /* 0x000f220008000800 */
[----:B-1----:R-:W-:-:S04]  /*24a0*/  FADD R4, R5, R4 ;  /* 0x0000000405047221 */ /* 0x002fc80000000000 */
[----:B--2---:R-:W-:-:S04]  /*24b0*/  FADD R4, R4, R7 ;  /* 0x0000000704047221 */ /* 0x004fc80000000000 */
[----:B---3--:R-:W-:-:S04]  /*24c0*/  FADD R4, R4, R9 ;  /* 0x0000000904047221 */ /* 0x008fc80000000000 */
[----:B----4-:R-:W-:-:S07]  /*24d0*/  FADD R5, R4, R11 ;  /* 0x0000000b04057221 */ /* 0x010fce0000000000 */
.L_x_37:
[----:B------:R-:W-:Y:S05]  /*24e0*/  BRA.U !UP1, `(.L_x_33) ;  /* 0x0000000109287547 */ /* 0x000fea000b800000 */
[----:B------:R-:W-:Y:S01]  /*24f0*/  UIADD3 UR7, UPT, UPT, UR7, 0x80, URZ ;  /* 0x0000008007077890 */ /* 0x000fe2000fffe0ff */
[----:B------:R-:W-:-:S03]  /*2500*/  UMOV UR4, URZ ;  /* 0x000000ff00047c82 */ /* 0x000fc60008000000 */
[----:B------:R-:W-:-:S12]  /*2510*/  ULEA UR7, UR10, UR7, 0x18 ;  /* 0x000000070a077291 */ /* 0x000fd8000f8ec0ff */
.L_x_38:
[----:B------:R-:W-:Y:S02]  /*2520*/  ULEA UR10, UR6, UR7, 0x2 ;  /* 0x00000007060a7291 */ /* 0x000fe4000f8e10ff */
[----:B------:R-:W-:Y:S02]  /*2530*/  UIADD3 UR4, UPT, UPT, UR4, 0x1, URZ ;  /* 0x0000000104047890 */ /* 0x000fe4000fffe0ff */
[----:B------:R-:W-:Y:S02]  /*2540*/  UIADD3 UR6, UPT, UPT, UR6, 0x1, URZ ;  /* 0x0000000106067890 */ /* 0x000fe4000fffe0ff */
[----:B------:R-:W-:-:S03]  /*2550*/  UISETP.NE.AND UP0, UPT, UR4, UR5, UPT ;  /* 0x000000050400728c */ /* 0x000fc6000bf05270 */
[----:B------:R-:W1:Y:S02]  /*2560*/  LDS R4, [UR10] ;  /* 0x0000000aff047984 */ /* 0x000e640008000800 */
[----:B-1----:R-:W-:-:S04]  /*2570*/  FADD R5, R4, R5 ;  /* 0x0000000504057221 */ /* 0x002fc80000000000 */
[----:B------:R-:W-:Y:S05]  /*2580*/  BRA.U UP0, `(.L_x_38) ;  /* 0xfffffffd00e47547 */ /* 0x000fea000b83ffff */
.L_x_33:
[----:B-1----:R1:W-:Y:S02]  /*2590*/  STS [UR14+0x80], R5 ;  /* 0x00008005ff007988 */ /* 0x0023e4000800080e */
.L_x_32:
[----:B------:R-:W-:Y:S05]  /*25a0*/  BSYNC.RECONVERGENT B0 ;  /* 0x0000000000007941 */ /* 0x000fea0003800200 */
.L_x_31:
[----:B------:R-:W-:Y:S01]  /*25b0*/  BAR.SYNC.DEFER_BLOCKING 0x0 ;  /* 0x0000000000007b1d */ /* 0x000fe20000010000 */
[----:B------:R-:W-:-:S05]  /*25c0*/  ISETP.GE.AND P0, PT, R19, R20, PT ;  /* 0x000000141300720c */ /* 0x000fca0003f06270 */
[----:B------:R-:W-:Y:S08]  /*25d0*/  BSSY.RECONVERGENT B0, `(.L_x_39) ;  /* 0x000001b000007945 */ /* 0x000ff00003800200 */
[----:B------:R-:W-:Y:S05]  /*25e0*/  @P0 BRA `(.L_x_40) ;  /* 0x0000000000640947 */ /* 0x000fea0003800000 */
[----:B------:R-:W2:Y:S01]  /*25f0*/  S2UR UR5, SR_CgaCtaId ;  /* 0x00000000000579c3 */ /* 0x000ea20000008800 */
[----:B------:R-:W-:-:S07]  /*2600*/  UMOV UR4, 0x400 ;  /* 0x0000040000047882 */ /* 0x000fce0000000000 */
[----:B-1----:R-:W1:Y:S01]  /*2610*/  LDC R5, c[0x0][0x360] ;  /* 0x0000d800ff057b82 */ /* 0x002e620000000800 */
[----:B--2---:R-:W-:-:S09]  /*2620*/  ULEA UR4, UR5, UR4, 0x18 ;  /* 0x0000000405047291 */ /* 0x004fd2000f8ec0ff */
[----:B------:R-:W2:Y:S02]  /*2630*/  LDS R4, [UR4+0x80] ;  /* 0x00008004ff047984 */ /* 0x000ea40008000800 */
[----:B--2---:R-:W-:-:S04]  /*2640*/  IADD3 R6, PT, PT, R4, 0x1800000, RZ ;  /* 0x0180000004067810 */ /* 0x004fc80007ffe0ff */
[----:B------:R-:W-:-:S04]  /*2650*/  LOP3.LUT R6, R6, 0x7f800000, RZ, 0xc0, !PT ;  /* 0x7f80000006067812 */ /* 0x000fc800078ec0ff */
[----:B------:R-:W-:-:S13]  /*2660*/  ISETP.GT.U32.AND P0, PT, R6, 0x1ffffff, PT ;  /* 0x01ffffff0600780c */ /* 0x000fda0003f04070 */
[----:B-1----:R-:W-:Y:S05]  /*2670*/  @P0 BRA `(.L_x_41) ;  /* 0x0000000000100947 */ /* 0x002fea0003800000 */
[----:B------:R-:W-:-:S07]  /*2680*/  MOV R6, 0x26a0 ;  /* 0x000026a000067802 */ /* 0x000fce0000000f00 */
[----:B0-----:R-:W-:Y:S05]  /*2690*/  CALL.REL.NOINC `($__internal_0_$__cuda_sm20_rcp_rn_f32_slowpath) ;  /* 0x0000001000e87944 */ /* 0x001fea0003c00000 */
[----:B------:R-:W-:Y:S01]  /*26a0*/  IMAD.MOV.U32 R6, RZ, RZ, R4 ;  /* 0x000000ffff067224 */ /* 0x000fe200078e0004 */
[----:B------:R-:W-:Y:S06]  /*26b0*/  BRA `(.L_x_42) ;  /* 0x0000000000107947 */ /* 0x000fec0003800000 */
.L_x_41:
[----:B------:R-:W1:Y:S02]  /*26c0*/  MUFU.RCP R7, R4 ;  /* 0x0000000400077308 */ /* 0x000e640000001000 */
[----:B-1----:R-:W-:-:S04]  /*26d0*/  FFMA R6, R4, R7, -1 ;  /* 0xbf80000004067423 */ /* 0x002fc80000000007 */
[----:B------:R-:W-:-:S04]  /*26e0*/  FADD.FTZ R6, -R6, -RZ ;  /* 0x800000ff06067221 */ /* 0x000fc80000010100 */
[----:B------:R-:W-:-:S07]  /*26f0*/  FFMA R6, R7, R6, R7 ;  /* 0x0000000607067223 */ /* 0x000fce0000000007 */
.L_x_42:
[----:B------:R-:W-:-:S07]  /*2700*/  MOV R7, R19 ;  /* 0x0000001300077202 */ /* 0x000fce0000000f00 */
.L_x_43:
[----:B--2---:R-:W-:Y:S01]  /*2710*/  LEA R4, R7, R18, 0x2 ;  /* 0x0000001207047211 */ /* 0x004fe200078e10ff */
[----:B------:R-:W-:-:S04]  /*2720*/  IMAD.IADD R7, R5, 0x1, R7 ;  /* 0x0000000105077824 */ /* 0x000fc800078e0207 */
[----:B------:R-:W1:Y:S01]  /*2730*/  LDS R9, [R4] ;  /* 0x0000000004097984 */ /* 0x000e620000000800 */
[----:B------:R-:W-:Y:S01]  /*2740*/  ISETP.GE.AND P0, PT, R7, R20, PT ;  /* 0x000000140700720c */ /* 0x000fe20003f06270 */
[----:B-1----:R-:W-:-:S05]  /*2750*/  FMUL R9, R9, R6 ;  /* 0x0000000609097220 */ /* 0x002fca0000400000 */
[----:B------:R2:W-:Y:S07]  /*2760*/  STS [R4], R9 ;  /* 0x0000000904007388 */ /* 0x0005ee0000000800 */
[----:B------:R-:W-:Y:S05]  /*2770*/  @!P0 BRA `(.L_x_43) ;  /* 0xfffffffc00e48947 */ /* 0x000fea000383ffff */
.L_x_40:
[----:B------:R-:W-:Y:S05]  /*2780*/  BSYNC.RECONVERGENT B0 ;  /* 0x0000000000007941 */ /* 0x000fea0003800200 */
.L_x_39:
[----:B------:R-:W3:Y:S01]  /*2790*/  LDCU UR4, c[0x0][0x3bc] ;  /* 0x00007780ff0477ac */ /* 0x000ee20008000800 */
[----:B------:R-:W-:Y:S01]  /*27a0*/  BAR.SYNC.DEFER_BLOCKING 0x0 ;  /* 0x0000000000007b1d */ /* 0x000fe20000010000 */
[----:B---3--:R-:W-:-:S13]  /*27b0*/  ISETP.GE.AND P0, PT, R19, UR4, PT ;  /* 0x0000000413007c0c */ /* 0x008fda000bf06270 */
[----:B------:R-:W-:Y:S05]  /*27c0*/  @P0 EXIT ;  /* 0x000000000000094d */ /* 0x000fea0003800000 */
[----:B------:R-:W3:Y:S01]  /*27d0*/  S2UR UR6, SR_CgaCtaId ;  /* 0x00000000000679c3 */ /* 0x000ee20000008800 */
[----:B------:R-:W4:Y:S01]  /*27e0*/  LDCU UR10, c[0x0][0x3b4] ;  /* 0x00007680ff0a77ac */ /* 0x000f220008000800 */
[C---:B------:R-:W-:Y:S02]  /*27f0*/  LOP3.LUT R22, R20.reuse, 0x3, RZ, 0xc0, !PT ;  /* 0x0000000314167812 */ /* 0x040fe400078ec0ff */
[----:B------:R-:W-:Y:S01]  /*2800*/  LOP3.LUT R14, R20, 0x7ffffffc, RZ, 0xc0, !PT ;  /* 0x7ffffffc140e7812 */ /* 0x000fe200078ec0ff */
[----:B------:R-:W-:Y:S01]  /*2810*/  UMOV UR5, 0x400 ;  /* 0x0000040000057882 */ /* 0x000fe20000000000 */
[----:B------:R-:W0:Y:S01]  /*2820*/  LDCU UR7, c[0x0][0x360] ;  /* 0x00006c00ff0777ac */ /* 0x000e220008000800 */
[----:B------:R-:W-:Y:S01]  /*2830*/  UIADD3 UR5, UPT, UPT, UR5, 0x100, URZ ;  /* 0x0000010005057890 */ /* 0x000fe2000fffe0ff */
[----:B------:R-:W0:Y:S01]  /*2840*/  LDCU UR11, c[0x0][0x3c4] ;  /* 0x00007880ff0b77ac */ /* 0x000e220008000800 */
[----:B------:R-:W0:Y:S01]  /*2850*/  LDCU.64 UR12, c[0x0][0x3b8] ;  /* 0x00007700ff0c77ac */ /* 0x000e220008000a00 */
[----:B----4-:R-:W-:Y:S01]  /*2860*/  IMAD R16, R0, UR10, R3 ;  /* 0x0000000a00107c24 */ /* 0x010fe2000f8e0203 */
[----:B---3--:R-:W-:-:S04]  /*2870*/  ULEA UR5, UR6, UR5, 0x18 ;  /* 0x0000000506057291 */ /* 0x008fc8000f8ec0ff */
[----:B------:R-:W-:-:S04]  /*2880*/  ULEA UR5, UR4, UR5, 0x2 ;  /* 0x0000000504057291 */ /* 0x000fc8000f8e10ff */
[----:B0-----:R-:W-:-:S12]  /*2890*/  UIADD3 UR4, UPT, UPT, UR5, 0x8, URZ ;  /* 0x0000000805047890 */ /* 0x001fd8000fffe0ff */
.L_x_48:
[----:B------:R-:W-:Y:S01]  /*28a0*/  ISETP.GE.AND P0, PT, R20, 0x1, PT ;  /* 0x000000011400780c */ /* 0x000fe20003f06270 */
[----:B0-----:R-:W-:-:S12]  /*28b0*/  HFMA2 R23, -RZ, RZ, 0, 0 ;  /* 0x00000000ff177431 */ /* 0x001fd800000001ff */
[----:B------:R-:W-:Y:S05]  /*28c0*/  @!P0 BRA `(.L_x_44) ;  /* 0x0000001000348947 */ /* 0x000fea0003800000 */
[----:B------:R-:W-:Y:S01]  /*28d0*/  ISETP.GE.U32.AND P0, PT, R20, 0x4, PT ;  /* 0x000000041400780c */ /* 0x000fe20003f06070 */
[----:B------:R-:W-:Y:S01]  /*28e0*/  IMAD.MOV.U32 R3, RZ, RZ, RZ ;  /* 0x000000ffff037224 */ /* 0x000fe200078e00ff */
[----:B------:R-:W-:-:S11]  /*28f0*/  MOV R23, RZ ;  /* 0x000000ff00177202 */ /* 0x000fd60000000f00 */
[----:B------:R-:W-:Y:S05]  /*2900*/  @!P0 BRA `(.L_x_45) ;  /* 0x0000000800388947 */ /* 0x000fea0003800000 */
[----:B------:R-:W0:Y:S01]  /*2910*/  LDC R3, c[0x0][0x3c0] ;  /* 0x0000f000ff037b82 */ /* 0x000e220000000800 */
[----:B------:R-:W-:Y:S01]  /*2920*/  HFMA2 R18, -RZ, RZ, 0, 0 ;  /* 0x00000000ff127431 */ /* 0x000fe200000001ff */
[----:B------:R-:W-:-:S06]  /*2930*/  MOV R23, RZ ;  /* 0x000000ff00177202 */ /* 0x000fcc0000000f00 */
[----:B------:R-:W3:Y:S08]  /*2940*/  LDC R15, c[0x0][0x3c0] ;  /* 0x0000f000ff0f7b82 */ /* 0x000ef00000000800 */
[----:B------:R-:W4:Y:S01]  /*2950*/  LDC.64 R6, c[0x0][0x390] ;  /* 0x0000e400ff067b82 */ /* 0x000f220000000a00 */
[----:B0-----:R-:W-:-:S07]  /*2960*/  IABS R17, R3 ;  /* 0x0000000300117213 */ /* 0x001fce0000000000 */
[----:B-12---:R-:W0:Y:S01]  /*2970*/  LDC.64 R4, c[0x0][0x398] ;  /* 0x0000e600ff047b82 */ /* 0x006e220000000a00 */
[----:B------:R-:W1:Y:S08]  /*2980*/  I2F.RP R3, R17 ;  /* 0x0000001100037306 */ /* 0x000e700000209400 */
[----:B-1----:R-:W1:Y:S02]  /*2990*/  MUFU.RCP R3, R3 ;  /* 0x0000000300037308 */ /* 0x002e640000001000 */
[----:B-1----:R-:W-:Y:S01]  /*29a0*/  IADD3 R8, PT, PT, R3, 0xffffffe, RZ ;  /* 0x0ffffffe03087810 */ /* 0x002fe20007ffe0ff */
[----:B------:R-:W-:-:S05]  /*29b0*/  IMAD.U32 R3, RZ, RZ, UR4 ;  /* 0x00000004ff037e24 */ /* 0x000fca000f8e00ff */
[----:B------:R1:W2:Y:S02]  /*29c0*/  F2I.FTZ.U32.TRUNC.NTZ R9, R8 ;  /* 0x0000000800097305 */ /* 0x0002a4000021f000 */
[----:B-1----:R-:W-:Y:S01]  /*29d0*/  IMAD.MOV.U32 R8, RZ, RZ, RZ ;  /* 0x000000ffff087224 */ /* 0x002fe200078e00ff */
[----:B--2---:R-:W-:-:S05]  /*29e0*/  IADD3 R10, PT, PT, RZ, -R9, RZ ;  /* 0x80000009ff0a7210 */ /* 0x004fca0007ffe0ff */
[----:B------:R-:W-:-:S04]  /*29f0*/  IMAD R21, R10, R17, RZ ;  /* 0x000000110a157224 */ /* 0x000fc800078e02ff */
[----:B0--34-:R-:W-:-:S07]  /*2a00*/  IMAD.HI.U32 R21, R9, R21, R8 ;  /* 0x0000001509157227 */ /* 0x019fce00078e0008 */
.L_x_46:
[----:B------:R-:W-:Y:S01]  /*2a10*/  IABS R8, R18 ;  /* 0x0000001200087213 */ /* 0x000fe20000000000 */
[----:B------:R-:W0:Y:S01]  /*2a20*/  LDS R24, [R3+-0x8] ;  /* 0xfffff80003187984 */ /* 0x000e220000000800 */
[-C--:B------:R-:W-:Y:S02]  /*2a30*/  IABS R13, R15.reuse ;  /* 0x0000000f000d7213 */ /* 0x080fe40000000000 */
[----:B------:R-:W-:Y:S01]  /*2a40*/  LOP3.LUT R12, RZ, R15, RZ, 0x33, !PT ;  /* 0x0000000fff0c7212 */ /* 0x000fe200078e33ff */
[----:B------:R-:W-:-:S05]  /*2a50*/  IMAD.HI.U32 R21, R21, R8, RZ ;  /* 0x0000000815157227 */ /* 0x000fca00078e00ff */
[----:B------:R-:W-:-:S05]  /*2a60*/  IADD3 R9, PT, PT, -R21, RZ, RZ ;  /* 0x000000ff15097210 */ /* 0x000fca0007ffe1ff */
[----:B------:R-:W-:-:S05]  /*2a70*/  IMAD R8, R13, R9, R8 ;  /* 0x000000090d087224 */ /* 0x000fca00078e0208 */
[----:B------:R-:W-:-:S13]  /*2a80*/  ISETP.GT.U32.AND P1, PT, R17, R8, PT ;  /* 0x000000081100720c */ /* 0x000fda0003f24070 */
[----:B------:R-:W-:Y:S01]  /*2a90*/  @!P1 IADD3 R8, PT, PT, R8, -R13, RZ ;  /* 0x8000000d08089210 */ /* 0x000fe20007ffe0ff */
[----:B------:R-:W-:-:S03]  /*2aa0*/  @!P1 VIADD R21, R21, 0x1 ;  /* 0x0000000115159836 */ /* 0x000fc60000000000 */
[----:B------:R-:W-:Y:S02]  /*2ab0*/  ISETP.GE.U32.AND P0, PT, R8, R17, PT ;  /* 0x000000110800720c */ /* 0x000fe40003f06070 */
[----:B------:R-:W-:-:S04]  /*2ac0*/  LOP3.LUT R8, R18, R15, RZ, 0x3c, !PT ;  /* 0x0000000f12087212 */ /* 0x000fc800078e3cff */
[----:B------:R-:W-:-:S07]  /*2ad0*/  ISETP.GE.AND P2, PT, R8, RZ, PT ;  /* 0x000000ff0800720c */ /* 0x000fce0003f46270 */
[----:B------:R-:W-:Y:S02]  /*2ae0*/  @P0 IADD3 R21, PT, PT, R21, 0x1, RZ ;  /* 0x0000000115150810 */ /* 0x000fe40007ffe0ff */
[----:B------:R-:W-:-:S04]  /*2af0*/  ISETP.NE.AND P0, PT, R15, RZ, PT ;  /* 0x000000ff0f00720c */ /* 0x000fc80003f05270 */
[----:B------:R-:W-:-:S04]  /*2b00*/  @!P2 IADD3 R21, PT, PT, -R21, RZ, RZ ;  /* 0x000000ff1515a210 */ /* 0x000fc80007ffe1ff */
[----:B------:R-:W-:-:S05]  /*2b10*/  SEL R21, R12, R21, !P0 ;  /* 0x000000150c157207 */ /* 0x000fca0004000000 */
[----:B------:R-:W-:-:S04]  /*2b20*/  IMAD R9, R0, UR11, R21 ;  /* 0x0000000b00097c24 */ /* 0x000fc8000f8e0215 */
[----:B------:R-:W-:-:S06]  /*2b30*/  IMAD.WIDE R8, R9, 0x4, R4 ;  /* 0x0000000409087825 */ /* 0x000fcc00078e0204 */
[----:B------:R-:W2:Y:S01]  /*2b40*/  LDG.E.CONSTANT R9, desc[UR8][R8.64] ;  /* 0x0000000808097981 */ /* 0x000ea2000c1e9900 */
[----:B------:R-:W-:-:S04]  /*2b50*/  IMAD.MOV R10, RZ, RZ, -R21 ;  /* 0x000000ffff0a7224 */ /* 0x000fc800078e0a15 */
[----:B------:R-:W-:Y:S01]  /*2b60*/  IMAD R10, R15, R10, R18 ;  /* 0x0000000a0f0a7224 */ /* 0x000fe200078e0212 */
[----:B------:R-:W1:Y:S08]  /*2b70*/  I2F.RP R17, R13 ;  /* 0x0000000d00117306 */ /* 0x000e700000209400 */
[----:B-1----:R-:W1:Y:S01]  /*2b80*/  MUFU.RCP R17, R17 ;  /* 0x0000001100117308 */ /* 0x002e620000001000 */
[----:B--2---:R-:W-:-:S04]  /*2b90*/  IMAD R11, R9, UR12, R2 ;  /* 0x0000000c090b7c24 */ /* 0x004fc8000f8e0202 */
[----:B------:R-:W-:-:S04]  /*2ba0*/  IMAD R10, R11, R15, R10 ;  /* 0x0000000f0b0a7224 */ /* 0x000fc800078e020a */
[----:B------:R-:W-:-:S04]  /*2bb0*/  IMAD R11, R10, UR13, R19 ;  /* 0x0000000d0a0b7c24 */ /* 0x000fc8000f8e0213 */
[----:B------:R-:W-:-:S06]  /*2bc0*/  IMAD.WIDE R10, R11, 0x2, R6 ;  /* 0x000000020b0a7825 */ /* 0x000fcc00078e0206 */
[----:B------:R-:W2:Y:S01]  /*2bd0*/  LDG.E.U16.CONSTANT R10, desc[UR8][R10.64] ;  /* 0x000000080a0a7981 */ /* 0x000ea2000c1e9500 */
[----:B-1----:R-:W-:Y:S01]  /*2be0*/  IADD3 R25, PT, PT, R17, 0xffffffe, RZ ;  /* 0x0ffffffe11197810 */ /* 0x002fe20007ffe0ff */
[----:B------:R-:W-:Y:S01]  /*2bf0*/  VIADD R28, R18, 0x1 ;  /* 0x00000001121c7836 */ /* 0x000fe20000000000 */
[----:B------:R-:W-:Y:S02]  /*2c00*/  MOV R17, R13 ;  /* 0x0000000d00117202 */ /* 0x000fe40000000f00 */
[----:B------:R-:W1:Y:S02]  /*2c10*/  F2I.FTZ.U32.TRUNC.NTZ R9, R25 ;  /* 0x0000001900097305 */ /* 0x000e64000021f000 */
[----:B------:R-:W-:Y:S02]  /*2c20*/  IABS R26, R28 ;  /* 0x0000001c001a7213 */ /* 0x000fe40000000000 */
[----:B-1----:R-:W-:-:S05]  /*2c30*/  IADD3 R8, PT, PT, RZ, -R9, RZ ;  /* 0x80000009ff087210 */ /* 0x002fca0007ffe0ff */
[----:B------:R-:W-:Y:S01]  /*2c40*/  IMAD R21, R8, R13, RZ ;  /* 0x0000000d08157224 */ /* 0x000fe200078e02ff */
[----:B------:R-:W-:-:S05]  /*2c50*/  MOV R8, RZ ;  /* 0x000000ff00087202 */ /* 0x000fca0000000f00 */
[----:B------:R-:W-:Y:S01]  /*2c60*/  IMAD.HI.U32 R21, R9, R21, R8 ;  /* 0x0000001509157227 */ /* 0x000fe200078e0008 */
[----:B------:R-:W-:-:S03]  /*2c70*/  MOV R9, R26 ;  /* 0x0000001a00097202 */ /* 0x000fc60000000f00 */
[----:B------:R-:W-:Y:S02]  /*2c80*/  VIADD R26, R18, 0x2 ;  /* 0x00000002121a7836 */ /* 0x000fe40000000000 */
[----:B------:R-:W-:-:S04]  /*2c90*/  IMAD.HI.U32 R8, R21, R9, RZ ;  /* 0x0000000915087227 */ /* 0x000fc800078e00ff */
[----:B--2---:R-:W-:-:S05]  /*2ca0*/  HADD2.F32 R10, -RZ, R10.H0_H0 ;  /* 0x2000000aff0a7230 */ /* 0x004fca0000004100 */
[----:B0-----:R-:W-:Y:S01]  /*2cb0*/  FFMA R23, R24, R10, R23 ;  /* 0x0000000a18177223 */ /* 0x001fe20000000017 */
[----:B------:R-:W-:Y:S02]  /*2cc0*/  IADD3 R10, PT, PT, -R8, RZ, RZ ;  /* 0x000000ff080a7210 */ /* 0x000fe40007ffe1ff */
[----:B------:R-:W-:-:S03]  /*2cd0*/  IABS R24, R26 ;  /* 0x0000001a00187213 */ /* 0x000fc60000000000 */
[----:B------:R-:W-:Y:S02]  /*2ce0*/  IMAD R10, R13, R10, R9 ;  /* 0x0000000a0d0a7224 */ /* 0x000fe400078e0209 */
[----:B------:R-:W-:-:S03]  /*2cf0*/  IMAD.HI.U32 R9, R21, R24, RZ ;  /* 0x0000001815097227 */ /* 0x000fc600078e00ff */
[----:B------:R-:W-:Y:S01]  /*2d00*/  ISETP.GT.U32.AND P2, PT, R17, R10, PT ;  /* 0x0000000a1100720c */ /* 0x000fe20003f44070 */
[----:B------:R-:W-:-:S04]  /*2d10*/  IMAD.MOV R11, RZ, RZ, -R9 ;  /* 0x000000ffff0b7224 */ /* 0x000fc800078e0a09 */
[----:B------:R-:W-:Y:S01]  /*2d20*/  IMAD R11, R13, R11, R24 ;  /* 0x0000000b0d0b7224 */ /* 0x000fe200078e0218 */
[----:B------:R-:W-:-:S04]  /*2d30*/  IADD3 R24, PT, PT, R18, 0x3, RZ ;  /* 0x0000000312187810 */ /* 0x000fc80007ffe0ff */
[----:B------:R-:W-:Y:S02]  /*2d40*/  ISETP.GT.U32.AND P5, PT, R17, R11, PT ;  /* 0x0000000b1100720c */ /* 0x000fe40003fa4070 */
[----:B------:R-:W-:Y:S01]  /*2d50*/  IABS R25, R24 ;  /* 0x0000001800197213 */ /* 0x000fe20000000000 */
[----:B------:R-:W-:Y:S01]  /*2d60*/  @!P2 VIADD R8, R8, 0x1 ;  /* 0x000000010808a836 */ /* 0x000fe20000000000 */
[----:B------:R-:W-:-:S04]  /*2d70*/  @!P2 IADD3 R10, PT, PT, R10, -R13, RZ ;  /* 0x8000000d0a0aa210 */ /* 0x000fc80007ffe0ff */
[----:B------:R-:W-:Y:S01]  /*2d80*/  ISETP.GE.U32.AND P6, PT, R10, R17, PT ;  /* 0x000000110a00720c */ /* 0x000fe20003fc6070 */
[----:B------:R-:W-:-:S04]  /*2d90*/  IMAD.HI.U32 R10, R21, R25, RZ ;  /* 0x00000019150a7227 */ /* 0x000fc800078e00ff */
[----:B------:R-:W-:Y:S01]  /*2da0*/  @!P5 IMAD.IADD R11, R11, 0x1, -R13 ;  /* 0x000000010b0bd824 */ /* 0x000fe200078e0a0d */
[----:B------:R-:W-:-:S04]  /*2db0*/  @!P5 IADD3 R9, PT, PT, R9, 0x1, RZ ;  /* 0x000000010909d810 */ /* 0x000fc80007ffe0ff */
[----:B------:R-:W-:Y:S02]  /*2dc0*/  ISETP.GE.U32.AND P4, PT, R11, R17, PT ;  /* 0x000000110b00720c */ /* 0x000fe40003f86070 */
[----:B------:R-:W-:Y:S02]  /*2dd0*/  IADD3 R11, PT, PT, -R10, RZ, RZ ;  /* 0x000000ff0a0b7210 */ /* 0x000fe40007ffe1ff */
[----:B------:R-:W-:-:S03]  /*2de0*/  @P6 IADD3 R8, PT, PT, R8, 0x1, RZ ;  /* 0x0000000108086810 */ /* 0x000fc60007ffe0ff */
[----:B------:R-:W-:-:S05]  /*2df0*/  IMAD R11, R13, R11, R25 ;  /* 0x0000000b0d0b7224 */ /* 0x000fca00078e0219 */
[----:B------:R-:W-:Y:S02]  /*2e00*/  ISETP.GT.U32.AND P1, PT, R17, R11, PT ;  /* 0x0000000b1100720c */ /* 0x000fe40003f24070 */
[----:B------:R-:W-:-:S04]  /*2e10*/  @P4 IADD3 R9, PT, PT, R9, 0x1, RZ ;  /* 0x0000000109094810 */ /* 0x000fc80007ffe0ff */
[----:B------:R-:W-:-:S07]  /*2e20*/  MOV R25, R9 ;  /* 0x0000000900197202 */ /* 0x000fce0000000f00 */
[----:B------:R-:W-:Y:S01]  /*2e30*/  @!P1 IADD3 R11, PT, PT, R11, -R13, RZ ;  /* 0x8000000d0b0b9210 */ /* 0x000fe20007ffe0ff */
[----:B------:R-:W-:-:S03]  /*2e40*/  @!P1 VIADD R10, R10, 0x1 ;  /* 0x000000010a0a9836 */ /* 0x000fc60000000000 */
[----:B------:R-:W-:Y:S02]  /*2e50*/  ISETP.GE.U32.AND P3, PT, R11, R17, PT ;  /* 0x000000110b00720c */ /* 0x000fe40003f66070 */
[----:B------:R-:W-:-:S04]  /*2e60*/  LOP3.LUT R11, R28, R15, RZ, 0x3c, !PT ;  /* 0x0000000f1c0b7212 */ /* 0x000fc800078e3cff */
[----:B------:R-:W-:Y:S02]  /*2e70*/  ISETP.GE.AND P2, PT, R11, RZ, PT ;  /* 0x000000ff0b00720c */ /* 0x000fe40003f46270 */
[----:B------:R-:W-:-:S04]  /*2e80*/  LOP3.LUT R11, R26, R15, RZ, 0x3c, !PT ;  /* 0x0000000f1a0b7212 */ /* 0x000fc800078e3cff */
[----:B------:R-:W-:Y:S02]  /*2e90*/  ISETP.GE.AND P6, PT, R11, RZ, PT ;  /* 0x000000ff0b00720c */ /* 0x000fe40003fc6270 */
[----:B------:R-:W-:Y:S02]  /*2ea0*/  LOP3.LUT R11, R24, R15, RZ, 0x3c, !PT ;  /* 0x0000000f180b7212 */ /* 0x000fe400078e3cff */
[----:B------:R-:W-:Y:S02]  /*2eb0*/  @P3 IADD3 R10, PT, PT, R10, 0x1, RZ ;  /* 0x000000010a0a3810 */ /* 0x000fe40007ffe0ff */
[----:B------:R-:W-:Y:S01]  /*2ec0*/  ISETP.GE.AND P5, PT, R11, RZ, PT ;  /* 0x000000ff0b00720c */ /* 0x000fe20003fa6270 */
[----:B------:R-:W-:-:S05]  /*2ed0*/  @!P2 IMAD.MOV R8, RZ, RZ, -R8 ;  /* 0x000000ffff08a224 */ /* 0x000fca00078e0a08 */
[----:B------:R-:W-:Y:S02]  /*2ee0*/  SEL R9, R12, R8, !P0 ;  /* 0x000000080c097207 */ /* 0x000fe40004000000 */
[----:B------:R-:W-:Y:S02]  /*2ef0*/  @!P6 IADD3 R25, PT, PT, -R25, RZ, RZ ;  /* 0x000000ff1919e210 */ /* 0x000fe40007ffe1ff */
[----:B------:R-:W-:Y:S01]  /*2f00*/  IADD3 R8, PT, PT, -R9, RZ, RZ ;  /* 0x000000ff09087210 */ /* 0x000fe20007ffe1ff */
[----:B------:R-:W-:Y:S01]  /*2f10*/  IMAD R9, R0, UR11, R9 ;  /* 0x0000000b00097c24 */ /* 0x000fe2000f8e0209 */
[C---:B------:R-:W-:Y:S01]  /*2f20*/  SEL R25, R12.reuse, R25, !P0 ;  /* 0x000000190c197207 */ /* 0x040fe20004000000 */
[----:B------:R-:W-:Y:S02]  /*2f30*/  @!P5 IMAD.MOV R10, RZ, RZ, -R10 ;  /* 0x000000ffff0ad224 */ /* 0x000fe400078e0a0a */
[----:B------:R-:W-:Y:S02]  /*2f40*/  IMAD R28, R15, R8, R28 ;  /* 0x000000080f1c7224 */ /* 0x000fe400078e021c */
[----:B------:R-:W-:Y:S01]  /*2f50*/  IMAD.WIDE R8, R9, 0x4, R4 ;  /* 0x0000000409087825 */ /* 0x000fe200078e0204 */
[----:B------:R-:W-:-:S03]  /*2f60*/  SEL R27, R12, R10, !P0 ;  /* 0x0000000a0c1b7207 */ /* 0x000fc60004000000 */
[C---:B------:R-:W-:Y:S02]  /*2f70*/  IMAD R11, R0.reuse, UR11, R25 ;  /* 0x0000000b000b7c24 */ /* 0x040fe4000f8e0219 */
[----:B------:R-:W-:Y:S01]  /*2f80*/  IMAD R13, R0, UR11, R27 ;  /* 0x0000000b000d7c24 */ /* 0x000fe2000f8e021b */
[----:B------:R0:W2:Y:S01]  /*2f90*/  LDG.E.CONSTANT R9, desc[UR8][R8.64] ;  /* 0x0000000808097981 */ /* 0x0000a2000c1e9900 */
[----:B------:R-:W-:-:S04]  /*2fa0*/  IMAD.WIDE R10, R11, 0x4, R4 ;  /* 0x000000040b0a7825 */ /* 0x000fc800078e0204 */
[----:B------:R-:W-:Y:S02]  /*2fb0*/  IMAD.WIDE R12, R13, 0x4, R4 ;  /* 0x000000040d0c7825 */ /* 0x000fe400078e0204 */
[----:B------:R-:W3:Y:S04]  /*2fc0*/  LDG.E.CONSTANT R11, desc[UR8][R10.64] ;  /* 0x000000080a0b7981 */ /* 0x000ee8000c1e9900 */
[----:B------:R-:W4:Y:S01]  /*2fd0*/  LDG.E.CONSTANT R13, desc[UR8][R12.64] ;  /* 0x000000080c0d7981 */ /* 0x000f22000c1e9900 */
[----:B------:R-:W-:Y:S01]  /*2fe0*/  IADD3 R29, PT, PT, -R25, RZ, RZ ;  /* 0x000000ff191d7210 */ /* 0x000fe20007ffe1ff */
[----:B0-----:R-:W-:-:S04]  /*2ff0*/  IMAD.MOV R8, RZ, RZ, -R27 ;  /* 0x000000ffff087224 */ /* 0x001fc800078e0a1b */
[C---:B------:R-:W-:Y:S02]  /*3000*/  IMAD R26, R15.reuse, R29, R26 ;  /* 0x0000001d0f1a7224 */ /* 0x040fe400078e021a */
[----:B------:R-:W-:Y:S02]  /*3010*/  IMAD R24, R15, R8, R24 ;  /* 0x000000080f187224 */ /* 0x000fe400078e0218 */
[----:B--2---:R-:W-:-:S04]  /*3020*/  IMAD R25, R9, UR12, R2 ;  /* 0x0000000c09197c24 */ /* 0x004fc8000f8e0202 */
[-C--:B------:R-:W-:Y:S02]  /*3030*/  IMAD R28, R25, R15.reuse, R28 ;  /* 0x0000000f191c7224 */ /* 0x080fe400078e021c */
[--C-:B---3--:R-:W-:Y:S02]  /*3040*/  IMAD R27, R11, UR12, R2.reuse ;  /* 0x0000000c0b1b7c24 */ /* 0x108fe4000f8e0202 */
[----:B------:R-:W-:Y:S02]  /*3050*/  IMAD R11, R28, UR13, R19 ;  /* 0x0000000d1c0b7c24 */ /* 0x000fe4000f8e0213 */
[----:B----4-:R-:W-:Y:S01]  /*3060*/  IMAD R8, R13, UR12, R2 ;  /* 0x0000000c0d087c24 */ /* 0x010fe2000f8e0202 */
[----:B------:R-:W-:Y:S01]  /*3070*/  LDS R28, [R3+0x4] ;  /* 0x00000400031c7984 */ /* 0x000fe20000000800 */
[-C--:B------:R-:W-:Y:S02]  /*3080*/  IMAD R26, R27, R15.reuse, R26 ;  /* 0x0000000f1b1a7224 */ /* 0x080fe400078e021a */
[----:B------:R-:W-:-:S02]  /*3090*/  IMAD R8, R8, R15, R24 ;  /* 0x0000000f08087224 */ /* 0x000fc400078e0218 */
[----:B------:R-:W-:Y:S01]  /*30a0*/  IMAD R9, R26, UR13, R19 ;  /* 0x0000000d1a097c24 */ /* 0x000fe2000f8e0213 */
[----:B------:R-:W0:Y:S01]  /*30b0*/  LDS R24, [R3+-0x4] ;  /* 0xfffffc0003187984 */ /* 0x000e220000000800 */
[----:B------:R-:W-:-:S03]  /*30c0*/  IMAD.WIDE R10, R11, 0x2, R6 ;  /* 0x000000020b0a7825 */ /* 0x000fc600078e0206 */
[----:B------:R1:W2:Y:S01]  /*30d0*/  LDS R26, [R3] ;  /* 0x00000000031a7984 */ /* 0x0002a20000000800 */
[----:B------:R-:W-:Y:S02]  /*30e0*/  IMAD R13, R8, UR13, R19 ;  /* 0x0000000d080d7c24 */ /* 0x000fe4000f8e0213 */
[--C-:B------:R-:W-:Y:S01]  /*30f0*/  IMAD.WIDE R8, R9, 0x2, R6.reuse ;  /* 0x0000000209087825 */ /* 0x100fe200078e0206 */
[----:B------:R-:W3:Y:S03]  /*3100*/  LDG.E.U16.CONSTANT R10, desc[UR8][R10.64] ;  /* 0x000000080a0a7981 */ /* 0x000ee6000c1e9500 */
[----:B------:R-:W-:Y:S02]  /*3110*/  IMAD.WIDE R12, R13, 0x2, R6 ;  /* 0x000000020d0c7825 */ /* 0x000fe400078e0206 */
[----:B------:R-:W4:Y:S04]  /*3120*/  LDG.E.U16.CONSTANT R8, desc[UR8][R8.64] ;  /* 0x0000000808087981 */ /* 0x000f28000c1e9500 */
[----:B------:R-:W5:Y:S01]  /*3130*/  LDG.E.U16.CONSTANT R12, desc[UR8][R12.64] ;  /* 0x000000080c0c7981 */ /* 0x000f62000c1e9500 */
[----:B------:R-:W-:-:S02]  /*3140*/  IADD3 R18, PT, PT, R18, 0x4, RZ ;  /* 0x0000000412127810 */ /* 0x000fc40007ffe0ff */
[----:B-1----:R-:W-:Y:S02]  /*3150*/  IADD3 R3, PT, PT, R3, 0x10, RZ ;  /* 0x0000001003037810 */ /* 0x002fe40007ffe0ff */
[----:B------:R-:W-:Y:S01]  /*3160*/  ISETP.NE.AND P0, PT, R18, R14, PT ;  /* 0x0000000e1200720c */ /* 0x000fe20003f05270 */
[----:B---3--:R-:W-:Y:S02]  /*3170*/  HADD2.F32 R25, -RZ, R10.H0_H0 ;  /* 0x2000000aff197230 */ /* 0x008fe40000004100 */
[----:B----4-:R-:W-:-:S03]  /*3180*/  HADD2.F32 R27, -RZ, R8.H0_H0 ;  /* 0x20000008ff1b7230 */ /* 0x010fc60000004100 */
[----:B0-----:R-:W-:Y:S01]  /*3190*/  FFMA R25, R24, R25, R23 ;  /* 0x0000001918197223 */ /* 0x001fe20000000017 */
[----:B-----5:R-:W-:-:S03]  /*31a0*/  HADD2.F32 R23, -RZ, R12.H0_H0 ;  /* 0x2000000cff177230 */ /* 0x020fc60000004100 */
[----:B--2---:R-:W-:-:S04]  /*31b0*/  FFMA R25, R26, R27, R25 ;  /* 0x0000001b1a197223 */ /* 0x004fc80000000019 */
[----:B------:R-:W-:Y:S01]  /*31c0*/  FFMA R23, R28, R23, R25 ;  /* 0x000000171c177223 */ /* 0x000fe20000000019 */
[----:B------:R-:W-:Y:S06]  /*31d0*/  @P0 BRA `(.L_x_46) ;  /* 0xfffffff8000c0947 */ /* 0x000fec000383ffff */
[----:B------:R-:W-:-:S07]  /*31e0*/  IMAD.MOV.U32 R3, RZ, RZ, R14 ;  /* 0x000000ffff037224 */ /* 0x000fce00078e000e */
.L_x_45:
[----:B------:R-:W-:-:S13]  /*31f0*/  ISETP.NE.AND P0, PT, R22, RZ, PT ;  /* 0x000000ff1600720c */ /* 0x000fda0003f05270 */
[----:B------:R-:W-:Y:S05]  /*3200*/  @!P0 BRA `(.L_x_44) ;  /* 0x0000000400e48947 */ /* 0x000fea0003800000 */
[----:B------:R-:W-:Y:S02]  /*3210*/  ISETP.NE.AND P1, PT, R22, 0x1, PT ;  /* 0x000000011600780c */ /* 0x000fe40003f25270 */
[----:B------:R-:W-:-:S11]  /*3220*/  LOP3.LUT P0, RZ, R20, 0x1, RZ, 0xc0, !PT ;  /* 0x0000000114ff7812 */ /* 0x000fd6000780c0ff */
[----:B------:R-:W-:Y:S05]  /*3230*/  @!P1 BRA `(.L_x_47) ;  /* 0x0000000400249947 */ /* 0x000fea0003800000 */
[----:B------:R-:W0:Y:S01]  /*3240*/  LDC R10, c[0x0][0x3c0] ;  /* 0x0000f000ff0a7b82 */ /* 0x000e220000000800 */
[----:B------:R-:W-:Y:S01]  /*3250*/  IABS R12, R3 ;  /* 0x00000003000c7213 */ /* 0x000fe20000000000 */
[----:B------:R-:W-:Y:S01]  /*3260*/  VIADD R11, R3, 0x1 ;  /* 0x00000001030b7836 */ /* 0x000fe20000000000 */
[----:B------:R-:W3:Y:S04]  /*3270*/  LDCU UR6, c[0x0][0x3c4] ;  /* 0x00007880ff0677ac */ /* 0x000ee80008000800 */
[----:B------:R-:W-:Y:S01]  /*3280*/  IABS R13, R11 ;  /* 0x0000000b000d7213 */ /* 0x000fe20000000000 */
[----:B------:R-:W4:Y:S01]  /*3290*/  LDCU.64 UR14, c[0x0][0x3b8] ;  /* 0x00007700ff0e77ac */ /* 0x000f220008000a00 */
[-C--:B0-----:R-:W-:Y:S02]  /*32a0*/  IABS R6, R10.reuse ;  /* 0x0000000a00067213 */ /* 0x081fe40000000000 */
[----:B------:R-:W-:-:S02]  /*32b0*/  LOP3.LUT R15, RZ, R10, RZ, 0x33, !PT ;  /* 0x0000000aff0f7212 */ /* 0x000fc400078e33ff */
[----:B------:R-:W0:Y:S08]  /*32c0*/  I2F.RP R7, R6 ;  /* 0x0000000600077306 */ /* 0x000e300000209400 */
[----:B0-----:R-:W2:Y:S02]  /*32d0*/  MUFU.RCP R7, R7 ;  /* 0x0000000700077308 */ /* 0x001ea40000001000 */
[----:B--2---:R-:W-:-:S06]  /*32e0*/  IADD3 R4, PT, PT, R7, 0xffffffe, RZ ;  /* 0x0ffffffe07047810 */ /* 0x004fcc0007ffe0ff */
[----:B-1----:R0:W1:Y:S02]  /*32f0*/  F2I.FTZ.U32.TRUNC.NTZ R5, R4 ;  /* 0x0000000400057305 */ /* 0x002064000021f000 */
[----:B0-----:R-:W-:Y:S02]  /*3300*/  MOV R4, RZ ;  /* 0x000000ff00047202 */ /* 0x001fe40000000f00 */
[----:B-1----:R-:W-:-:S05]  /*3310*/  IADD3 R9, PT, PT, RZ, -R5, RZ ;  /* 0x80000005ff097210 */ /* 0x002fca0007ffe0ff */
[----:B------:R-:W-:-:S04]  /*3320*/  IMAD R9, R9, R6, RZ ;  /* 0x0000000609097224 */ /* 0x000fc800078e02ff */
[----:B------:R-:W-:Y:S01]  /*3330*/  IMAD.HI.U32 R8, R5, R9, R4 ;  /* 0x0000000905087227 */ /* 0x000fe200078e0004 */
[----:B------:R-:W-:-:S03]  /*3340*/  MOV R5, R12 ;  /* 0x0000000c00057202 */ /* 0x000fc60000000f00 */
[----:B------:R-:W-:Y:S02]  /*3350*/  IMAD.MOV.U32 R9, RZ, RZ, R13 ;  /* 0x000000ffff097224 */ /* 0x000fe400078e000d */
[----:B------:R-:W-:-:S04]  /*3360*/  IMAD.HI.U32 R7, R8, R5, RZ ;  /* 0x0000000508077227 */ /* 0x000fc800078e00ff */
[----:B------:R-:W-:Y:S01]  /*3370*/  IMAD.HI.U32 R8, R8, R9, RZ ;  /* 0x0000000908087227 */ /* 0x000fe200078e00ff */
[----:B------:R-:W-:-:S04]  /*3380*/  IADD3 R4, PT, PT, -R7, RZ, RZ ;  /* 0x000000ff07047210 */ /* 0x000fc80007ffe1ff */
[----:B------:R-:W-:Y:S01]  /*3390*/  IADD3 R12, PT, PT, -R8, RZ, RZ ;  /* 0x000000ff080c7210 */ /* 0x000fe20007ffe1ff */
[----:B------:R-:W-:Y:S01]  /*33a0*/  IMAD R5, R6, R4, R5 ;  /* 0x0000000406057224 */ /* 0x000fe200078e0205 */
[----:B------:R-:W-:-:S03]  /*33b0*/  LOP3.LUT R4, R3, R10, RZ, 0x3c, !PT ;  /* 0x0000000a03047212 */ /* 0x000fc600078e3cff */
[C---:B------:R-:W-:Y:S01]  /*33c0*/  IMAD R9, R6.reuse, R12, R9 ;  /* 0x0000000c06097224 */ /* 0x040fe200078e0209 */
[----:B------:R-:W-:Y:S02]  /*33d0*/  ISETP.GT.U32.AND P5, PT, R6, R5, PT ;  /* 0x000000050600720c */ /* 0x000fe40003fa4070 */
[----:B------:R-:W-:Y:S02]  /*33e0*/  ISETP.GE.AND P2, PT, R4, RZ, PT ;  /* 0x000000ff0400720c */ /* 0x000fe40003f46270 */
[----:B------:R-:W-:-:S09]  /*33f0*/  ISETP.GT.U32.AND P6, PT, R6, R9, PT ;  /* 0x000000090600720c */ /* 0x000fd20003fc4070 */
[----:B------:R-:W-:Y:S01]  /*3400*/  @!P5 IMAD.IADD R5, R5, 0x1, -R6 ;  /* 0x000000010505d824 */ /* 0x000fe200078e0a06 */
[----:B------:R-:W-:-:S03]  /*3410*/  @!P5 IADD3 R7, PT, PT, R7, 0x1, RZ ;  /* 0x000000010707d810 */ /* 0x000fc60007ffe0ff */
[-C--:B------:R-:W-:Y:S01]  /*3420*/  @!P6 IADD3 R9, PT, PT, R9, -R6.reuse, RZ ;  /* 0x800000060909e210 */ /* 0x080fe20007ffe0ff */
[----:B------:R-:W-:Y:S01]  /*3430*/  @!P6 VIADD R8, R8, 0x1 ;  /* 0x000000010808e836 */ /* 0x000fe20000000000 */
[----:B------:R-:W-:Y:S02]  /*3440*/  ISETP.GE.U32.AND P3, PT, R5, R6, PT ;  /* 0x000000060500720c */ /* 0x000fe40003f66070 */
[----:B------:R-:W-:Y:S02]  /*3450*/  LOP3.LUT R5, R11, R10, RZ, 0x3c, !PT ;  /* 0x0000000a0b057212 */ /* 0x000fe400078e3cff */
[----:B------:R-:W-:Y:S02]  /*3460*/  ISETP.GE.U32.AND P4, PT, R9, R6, PT ;  /* 0x000000060900720c */ /* 0x000fe40003f86070 */
[----:B------:R-:W-:Y:S02]  /*3470*/  ISETP.GE.AND P1, PT, R5, RZ, PT ;  /* 0x000000ff0500720c */ /* 0x000fe40003f26270 */
[----:B------:R-:W0:Y:S05]  /*3480*/  LDC.64 R4, c[0x0][0x398] ;  /* 0x0000e600ff047b82 */ /* 0x000e2a0000000a00 */
[----:B------:R-:W-:-:S02]  /*3490*/  @P3 IADD3 R7, PT, PT, R7, 0x1, RZ ;  /* 0x0000000107073810 */ /* 0x000fc40007ffe0ff */
[----:B------:R-:W-:Y:S02]  /*34a0*/  ISETP.NE.AND P3, PT, R10, RZ, PT ;  /* 0x000000ff0a00720c */ /* 0x000fe40003f65270 */
[----:B------:R-:W-:Y:S01]  /*34b0*/  @P4 IADD3 R8, PT, PT, R8, 0x1, RZ ;  /* 0x0000000108084810 */ /* 0x000fe20007ffe0ff */
[----:B------:R-:W-:-:S03]  /*34c0*/  @!P2 IMAD.MOV R7, RZ, RZ, -R7 ;  /* 0x000000ffff07a224 */ /* 0x000fc600078e0a07 */
[----:B------:R-:W-:Y:S02]  /*34d0*/  @!P1 IADD3 R8, PT, PT, -R8, RZ, RZ ;  /* 0x000000ff08089210 */ /* 0x000fe40007ffe1ff */
[C---:B------:R-:W-:Y:S02]  /*34e0*/  SEL R13, R15.reuse, R7, !P3 ;  /* 0x000000070f0d7207 */ /* 0x040fe40005800000 */
[----:B------:R-:W-:-:S03]  /*34f0*/  SEL R15, R15, R8, !P3 ;  /* 0x000000080f0f7207 */ /* 0x000fc60005800000 */
[C---:B---3--:R-:W-:Y:S02]  /*3500*/  IMAD R7, R0.reuse, UR6, R13 ;  /* 0x0000000600077c24 */ /* 0x048fe4000f8e020d */
[----:B------:R-:W-:Y:S02]  /*3510*/  IMAD R9, R0, UR6, R15 ;  /* 0x0000000600097c24 */ /* 0x000fe4000f8e020f */
[----:B0-----:R-:W-:-:S04]  /*3520*/  IMAD.WIDE R6, R7, 0x4, R4 ;  /* 0x0000000407067825 */ /* 0x001fc800078e0204 */
[----:B------:R-:W-:Y:S02]  /*3530*/  IMAD.WIDE R8, R9, 0x4, R4 ;  /* 0x0000000409087825 */ /* 0x000fe400078e0204 */
[----:B------:R-:W4:Y:S01]  /*3540*/  LDG.E.CONSTANT R7, desc[UR8][R6.64] ;  /* 0x0000000806077981 */ /* 0x000f22000c1e9900 */
[----:B------:R-:W0:Y:S03]  /*3550*/  LDC.64 R4, c[0x0][0x390] ;  /* 0x0000e400ff047b82 */ /* 0x000e260000000a00 */
[----:B------:R-:W2:Y:S01]  /*3560*/  LDG.E.CONSTANT R9, desc[UR8][R8.64] ;  /* 0x0000000808097981 */ /* 0x000ea2000c1e9900 */
[----:B------:R-:W-:Y:S02]  /*3570*/  IADD3 R13, PT, PT, -R13, RZ, RZ ;  /* 0x000000ff0d0d7210 */ /* 0x000fe40007ffe1ff */
[----:B------:R-:W-:-:S03]  /*3580*/  IADD3 R15, PT, PT, -R15, RZ, RZ ;  /* 0x000000ff0f0f7210 */ /* 0x000fc60007ffe1ff */
[C---:B------:R-:W-:Y:S02]  /*3590*/  IMAD R13, R10.reuse, R13, R3 ;  /* 0x0000000d0a0d7224 */ /* 0x040fe400078e0203 */
[----:B------:R-:W-:Y:S02]  /*35a0*/  IMAD R11, R10, R15, R11 ;  /* 0x0000000f0a0b7224 */ /* 0x000fe400078e020b */
[--C-:B----4-:R-:W-:Y:S02]  /*35b0*/  IMAD R12, R7, UR14, R2.reuse ;  /* 0x0000000e070c7c24 */ /* 0x110fe4000f8e0202 */
[----:B--2---:R-:W-:Y:S02]  /*35c0*/  IMAD R15, R9, UR14, R2 ;  /* 0x0000000e090f7c24 */ /* 0x004fe4000f8e0202 */
[-C--:B------:R-:W-:Y:S02]  /*35d0*/  IMAD R12, R12, R10.reuse, R13 ;  /* 0x0000000a0c0c7224 */ /* 0x080fe400078e020d */
[----:B------:R-:W-:-:S02]  /*35e0*/  IMAD R10, R15, R10, R11 ;  /* 0x0000000a0f0a7224 */ /* 0x000fc400078e020b */
[--C-:B------:R-:W-:Y:S02]  /*35f0*/  IMAD R7, R12, UR15, R19.reuse ;  /* 0x0000000f0c077c24 */ /* 0x100fe4000f8e0213 */
[----:B------:R-:W-:Y:S02]  /*3600*/  IMAD R9, R10, UR15, R19 ;  /* 0x0000000f0a097c24 */ /* 0x000fe4000f8e0213 */
[----:B0-----:R-:W-:-:S04]  /*3610*/  IMAD.WIDE R6, R7, 0x2, R4 ;  /* 0x0000000207067825 */ /* 0x001fc800078e0204 */
[----:B------:R-:W-:Y:S02]  /*3620*/  IMAD.WIDE R4, R9, 0x2, R4 ;  /* 0x0000000209047825 */ /* 0x000fe400078e0204 */
[----:B------:R-:W2:Y:S04]  /*3630*/  LDG.E.U16.CONSTANT R6, desc[UR8][R6.64] ;  /* 0x0000000806067981 */ /* 0x000ea8000c1e9500 */
[----:B------:R-:W3:Y:S01]  /*3640*/  LDG.E.U16.CONSTANT R4, desc[UR8][R4.64] ;  /* 0x0000000804047981 */ /* 0x000ee2000c1e9500 */
[C---:B------:R-:W-:Y:S01]  /*3650*/  LEA R12, R3.reuse, UR5, 0x2 ;  /* 0x00000005030c7c11 */ /* 0x040fe2000f8e10ff */
[----:B------:R-:W-:-:S04]  /*3660*/  VIADD R3, R3, 0x2 ;  /* 0x0000000203037836 */ /* 0x000fc80000000000 */
[----:B------:R-:W0:Y:S04]  /*3670*/  LDS R8, [R12] ;  /* 0x000000000c087984 */ /* 0x000e280000000800 */
[----:B------:R-:W1:Y:S01]  /*3680*/  LDS R10, [R12+0x4] ;  /* 0x000004000c0a7984 */ /* 0x000e620000000800 */
[----:B--2---:R-:W-:Y:S02]  /*3690*/  HADD2.F32 R9, -RZ, R6.H0_H0 ;  /* 0x20000006ff097230 */ /* 0x004fe40000004100 */
[----:B---3--:R-:W-:-:S03]  /*36a0*/  HADD2.F32 R11, -RZ, R4.H0_H0 ;  /* 0x20000004ff0b7230 */ /* 0x008fc60000004100 */
[----:B0-----:R-:W-:-:S04]  /*36b0*/  FFMA R9, R8, R9, R23 ;  /* 0x0000000908097223 */ /* 0x001fc80000000017 */
[----:B-1----:R-:W-:-:S07]  /*36c0*/  FFMA R23, R10, R11, R9 ;  /* 0x0000000b0a177223 */ /* 0x002fce0000000009 */
.L_x_47:
[----:B------:R-:W-:Y:S05]  /*36d0*/  @!P0 BRA `(.L_x_44) ;  /* 0x0000000000b08947 */ /* 0x000fea0003800000 */
[----:B------:R-:W0:Y:S01]  /*36e0*/  LDC R6, c[0x0][0x3c0] ;  /* 0x0000f000ff067b82 */ /* 0x000e220000000800 */
[----:B--2---:R-:W-:Y:S01]  /*36f0*/  HFMA2 R4, -RZ, RZ, 0, 0 ;  /* 0x00000000ff047431 */ /* 0x004fe200000001ff */
[----:B------:R-:W-:Y:S01]  /*3700*/  IABS R8, R3 ;  /* 0x0000000300087213 */ /* 0x000fe20000000000 */
[----:B------:R-:W2:Y:S01]  /*3710*/  LDCU UR6, c[0x0][0x3c4] ;  /* 0x00007880ff0677ac */ /* 0x000ea20008000800 */
[----:B------:R-:W3:Y:S01]  /*3720*/  LDCU.64 UR14, c[0x0][0x3b8] ;  /* 0x00007700ff0e77ac */ /* 0x000ee20008000a00 */
[----:B0-----:R-:W-:-:S04]  /*3730*/  IABS R10, R6 ;  /* 0x00000006000a7213 */ /* 0x001fc80000000000 */
[----:B------:R-:W0:Y:S08]  /*3740*/  I2F.RP R7, R10 ;  /* 0x0000000a00077306 */ /* 0x000e300000209400 */
[----:B0-----:R-:W0:Y:S02]  /*3750*/  MUFU.RCP R7, R7 ;  /* 0x0000000700077308 */ /* 0x001e240000001000 */
[----:B0-----:R-:W-:-:S06]  /*3760*/  IADD3 R9, PT, PT, R7, 0xffffffe, RZ ;  /* 0x0ffffffe07097810 */ /* 0x001fcc0007ffe0ff */
[----:B-1----:R-:W0:Y:S02]  /*3770*/  F2I.FTZ.U32.TRUNC.NTZ R5, R9 ;  /* 0x0000000900057305 */ /* 0x002e24000021f000 */
[----:B0-----:R-:W-:-:S05]  /*3780*/  IADD3 R11, PT, PT, RZ, -R5, RZ ;  /* 0x80000005ff0b7210 */ /* 0x001fca0007ffe0ff */
[----:B------:R-:W-:-:S04]  /*3790*/  IMAD R11, R11, R10, RZ ;  /* 0x0000000a0b0b7224 */ /* 0x000fc800078e02ff */
[----:B------:R-:W-:-:S04]  /*37a0*/  IMAD.HI.U32 R4, R5, R11, R4 ;  /* 0x0000000b05047227 */ /* 0x000fc800078e0004 */
[----:B------:R-:W-:-:S04]  /*37b0*/  IMAD.MOV.U32 R5, RZ, RZ, R8 ;  /* 0x000000ffff057224 */ /* 0x000fc800078e0008 */
[----:B------:R-:W-:-:S05]  /*37c0*/  IMAD.HI.U32 R4, R4, R5, RZ ;  /* 0x0000000504047227 */ /* 0x000fca00078e00ff */
[----:B------:R-:W-:-:S05]  /*37d0*/  IADD3 R8, PT, PT, -R4, RZ, RZ ;  /* 0x000000ff04087210 */ /* 0x000fca0007ffe1ff */
[C---:B------:R-:W-:Y:S02]  /*37e0*/  IMAD R5, R10.reuse, R8, R5 ;  /* 0x000000080a057224 */ /* 0x040fe400078e0205 */
[----:B------:R-:W0:Y:S03]  /*37f0*/  LDC.64 R8, c[0x0][0x398] ;  /* 0x0000e600ff087b82 */ /* 0x000e260000000a00 */
[----:B------:R-:W-:-:S13]  /*3800*/  ISETP.GT.U32.AND P1, PT, R10, R5, PT ;  /* 0x000000050a00720c */ /* 0x000fda0003f24070 */
[-C--:B------:R-:W-:Y:S02]  /*3810*/  @!P1 IADD3 R5, PT, PT, R5, -R10.reuse, RZ ;  /* 0x8000000a05059210 */ /* 0x080fe40007ffe0ff */
[----:B------:R-:W-:Y:S02]  /*3820*/  @!P1 IADD3 R4, PT, PT, R4, 0x1, RZ ;  /* 0x0000000104049810 */ /* 0x000fe40007ffe0ff */
[----:B------:R-:W-:Y:S02]  /*3830*/  ISETP.GE.U32.AND P0, PT, R5, R10, PT ;  /* 0x0000000a0500720c */ /* 0x000fe40003f06070 */
[----:B------:R-:W-:Y:S02]  /*3840*/  LOP3.LUT R5, R3, R6, RZ, 0x3c, !PT ;  /* 0x0000000603057212 */ /* 0x000fe400078e3cff */
[----:B------:R-:W-:Y:S02]  /*3850*/  ISETP.NE.AND P1, PT, R6, RZ, PT ;  /* 0x000000ff0600720c */ /* 0x000fe40003f25270 */
[----:B------:R-:W-:-:S07]  /*3860*/  ISETP.GE.AND P2, PT, R5, RZ, PT ;  /* 0x000000ff0500720c */ /* 0x000fce0003f46270 */
[----:B------:R-:W-:-:S05]  /*3870*/  @P0 VIADD R4, R4, 0x1 ;  /* 0x0000000104040836 */ /* 0x000fca0000000000 */
[----:B------:R-:W-:-:S04]  /*3880*/  MOV R7, R4 ;  /* 0x0000000400077202 */ /* 0x000fc80000000f00 */
[----:B------:R-:W-:Y:S02]  /*3890*/  @!P2 IADD3 R7, PT, PT, -R7, RZ, RZ ;  /* 0x000000ff0707a210 */ /* 0x000fe40007ffe1ff */
[----:B------:R-:W-:-:S05]  /*38a0*/  @!P1 LOP3.LUT R7, RZ, R6, RZ, 0x33, !PT ;  /* 0x00000006ff079212 */ /* 0x000fca00078e33ff */
[----:B--2---:R-:W-:-:S04]  /*38b0*/  IMAD R5, R0, UR6, R7 ;  /* 0x0000000600057c24 */ /* 0x004fc8000f8e0207 */
[----:B0-----:R-:W-:Y:S02]  /*38c0*/  IMAD.WIDE R8, R5, 0x4, R8 ;  /* 0x0000000405087825 */ /* 0x001fe400078e0208 */
[----:B------:R-:W0:Y:S04]  /*38d0*/  LDC.64 R4, c[0x0][0x390] ;  /* 0x0000e400ff047b82 */ /* 0x000e280000000a00 */
[----:B------:R-:W3:Y:S01]  /*38e0*/  LDG.E.CONSTANT R9, desc[UR8][R8.64] ;  /* 0x0000000808097981 */ /* 0x000ee2000c1e9900 */
[----:B------:R-:W-:-:S05]  /*38f0*/  IADD3 R7, PT, PT, -R7, RZ, RZ ;  /* 0x000000ff07077210 */ /* 0x000fca0007ffe1ff */
[----:B------:R-:W-:Y:S01]  /*3900*/  IMAD R7, R6, R7, R3 ;  /* 0x0000000706077224 */ /* 0x000fe200078e0203 */
[----:B------:R-:W-:Y:S01]  /*3910*/  LEA R3, R3, UR5, 0x2 ;  /* 0x0000000503037c11 */ /* 0x000fe2000f8e10ff */
[----:B---3--:R-:W-:-:S04]  /*3920*/  IMAD R10, R9, UR14, R2 ;  /* 0x0000000e090a7c24 */ /* 0x008fc8000f8e0202 */
[----:B------:R-:W-:Y:S02]  /*3930*/  IMAD R10, R10, R6, R7 ;  /* 0x000000060a0a7224 */ /* 0x000fe400078e0207 */
[----:B------:R-:W1:Y:S02]  /*3940*/  LDS R6, [R3] ;  /* 0x0000000003067984 */ /* 0x000e640000000800 */
[----:B------:R-:W-:-:S04]  /*3950*/  IMAD R7, R10, UR15, R19 ;  /* 0x0000000f0a077c24 */ /* 0x000fc8000f8e0213 */
[----:B0-----:R-:W-:-:S06]  /*3960*/  IMAD.WIDE R4, R7, 0x2, R4 ;  /* 0x0000000207047825 */ /* 0x001fcc00078e0204 */
[----:B------:R-:W2:Y:S02]  /*3970*/  LDG.E.U16.CONSTANT R4, desc[UR8][R4.64] ;  /* 0x0000000804047981 */ /* 0x000ea4000c1e9500 */
[----:B--2---:R-:W-:-:S05]  /*3980*/  HADD2.F32 R7, -RZ, R4.H0_H0 ;  /* 0x20000004ff077230 */ /* 0x004fca0000004100 */
[----:B-1----:R-:W-:-:S07]  /*3990*/  FFMA R23, R6, R7, R23 ;  /* 0x0000000706177223 */ /* 0x002fce0000000017 */
.L_x_44:
[----:B-12---:R-:W0:Y:S01]  /*39a0*/  LDC.64 R4, c[0x0][0x3a8] ;  /* 0x0000ea00ff047b82 */ /* 0x006e220000000a00 */
[----:B------:R-:W1:Y:S01]  /*39b0*/  LDCU UR6, c[0x0][0x3bc] ;  /* 0x00007780ff0677ac */ /* 0x000e620008000800 */
[----:B------:R-:W-:Y:S01]  /*39c0*/  F2FP.F16.F32.PACK_AB R23, RZ, R23 ;  /* 0x00000017ff17723e */ /* 0x000fe200000000ff */
[----:B-1----:R-:W-:Y:S02]  /*39d0*/  IMAD R3, R16, UR6, R19 ;  /* 0x0000000610037c24 */ /* 0x002fe4000f8e0213 */
[----:B------:R-:W-:Y:S02]  /*39e0*/  VIADD R19, R19, UR7 ;  /* 0x0000000713137c36 */ /* 0x000fe40008000000 */
[----:B0-----:R-:W-:-:S03]  /*39f0*/  IMAD.WIDE R4, R3, 0x2, R4 ;  /* 0x0000000203047825 */ /* 0x001fc600078e0204 */
[----:B------:R-:W-:Y:S02]  /*3a00*/  ISETP.GE.AND P0, PT, R19, UR6, PT ;  /* 0x0000000613007c0c */ /* 0x000fe4000bf06270 */
[----:B------:R0:W-:Y:S11]  /*3a10*/  STG.E.U16 desc[UR8][R4.64], R23 ;  /* 0x0000001704007986 */ /* 0x0001f6000c101508 */
[----:B------:R-:W-:Y:S05]  /*3a20*/  @!P0 BRA `(.L_x_48) ;  /* 0xffffffec009c8947 */ /* 0x000fea000383ffff */
[----:B------:R-:W-:Y:S05]  /*3a30*/  EXIT ;  /* 0x000000000000794d */ /* 0x000fea0003800000 */
        .weak           $__internal_0_$__cuda_sm20_rcp_rn_f32_slowpath
        .type           $__internal_0_$__cuda_sm20_rcp_rn_f32_slowpath,@function
        .size           $__internal_0_$__cuda_sm20_rcp_rn_f32_slowpath,(.L_x_53 - $__internal_0_$__cuda_sm20_rcp_rn_f32_slowpath)
$__internal_0_$__cuda_sm20_rcp_rn_f32_slowpath:
[----:B------:R-:W-:-:S04]  /*3a40*/  SHF.L.U32 R7, R4, 0x1, RZ ;  /* 0x0000000104077819 */ /* 0x000fc800000006ff */
[----:B------:R-:W-:-:S04]  /*3a50*/  SHF.R.U32.HI R7, RZ, 0x18, R7 ;  /* 0x00000018ff077819 */ /* 0x000fc80000011607 */
[----:B------:R-:W-:-:S13]  /*3a60*/  ISETP.NE.U32.AND P0, PT, R7, RZ, PT ;  /* 0x000000ff0700720c */ /* 0x000fda0003f05070 */
[----:B------:R-:W-:Y:S05]  /*3a70*/  @P0 BRA `(.L_x_49) ;  /* 0x00000000002c0947 */ /* 0x000fea0003800000 */
[----:B------:R-:W-:-:S04]  /*3a80*/  SHF.L.U32 R7, R4, 0x1, RZ ;  /* 0x0000000104077819 */ /* 0x000fc800000006ff */
[----:B------:R-:W-:-:S13]  /*3a90*/  ISETP.NE.AND P0, PT, R7, RZ, PT ;  /* 0x000000ff0700720c */ /* 0x000fda0003f05270 */
[----:B------:R2:W3:Y:S01]  /*3aa0*/  @!P0 MUFU.RCP R7, R4 ;  /* 0x0000000400078308 */ /* 0x0004e20000001000 */
[----:B------:R-:W-:Y:S05]  /*3ab0*/  @!P0 BRA `(.L_x_50) ;  /* 0x0000000000a48947 */ /* 0x000fea0003800000 */
[----:B------:R-:W-:-:S04]  /*3ac0*/  FFMA R8, R4, 1.84467440737095516160e+19, RZ ;  /* 0x5f80000004087823 */ /* 0x000fc800000000ff */
[----:B---3--:R-:W2:Y:S02]  /*3ad0*/  MUFU.RCP R7, R8 ;  /* 0x0000000800077308 */ /* 0x008ea40000001000 */
[----:B--2---:R-:W-:-:S04]  /*3ae0*/  FFMA R4, R8, R7, -1 ;  /* 0xbf80000008047423 */ /* 0x004fc80000000007 */
[----:B------:R-:W-:-:S04]  /*3af0*/  FADD.FTZ R4, -R4, -RZ ;  /* 0x800000ff04047221 */ /* 0x000fc80000010100 */
[----:B------:R-:W-:-:S04]  /*3b00*/  FFMA R4, R7, R4, R7 ;  /* 0x0000000407047223 */ /* 0x000fc80000000007 */
[----:B------:R-:W-:Y:S01]  /*3b10*/  FFMA R7, R4, 1.84467440737095516160e+19, RZ ;  /* 0x5f80000004077823 */ /* 0x000fe200000000ff */
[----:B------:R-:W-:Y:S06]  /*3b20*/  BRA `(.L_x_50) ;  /* 0x0000000000887947 */ /* 0x000fec0003800000 */
.L_x_49:
[----:B------:R-:W-:-:S04]  /*3b30*/  IADD3 R8, PT, PT, R7, -0xfd, RZ ;  /* 0xffffff0307087810 */ /* 0x000fc80007ffe0ff */
[----:B------:R-:W-:-:S13]  /*3b40*/  ISETP.GT.U32.AND P0, PT, R8, 0x1, PT ;  /* 0x000000010800780c */ /* 0x000fda0003f04070 */
[----:B------:R-:W-:Y:S05]  /*3b50*/  @P0 BRA `(.L_x_51) ;  /* 0x0000000000780947 */ /* 0x000fea0003800000 */
[----:B------:R-:W-:Y:S01]  /*3b60*/  LOP3.LUT R9, R4, 0x7fffff, RZ, 0xc0, !PT ;  /* 0x007fffff04097812 */ /* 0x000fe200078ec0ff */
[----:B------:R-:W-:-:S03]  /*3b70*/  IMAD.MOV.U32 R13, RZ, RZ, 0x3 ;  /* 0x00000003ff0d7424 */ /* 0x000fc600078e00ff */
[----:B------:R-:W-:Y:S02]  /*3b80*/  LOP3.LUT R9, R9, 0x3f800000, RZ, 0xfc, !PT ;  /* 0x3f80000009097812 */ /* 0x000fe400078efcff */
[----:B------:R-:W-:Y:S02]  /*3b90*/  SHF.L.U32 R14, R13, R8, RZ ;  /* 0x000000080d0e7219 */ /* 0x000fe400000006ff */
[----:B------:R-:W0:Y:S02]  /*3ba0*/  MUFU.RCP R10, R9 ;  /* 0x00000009000a7308 */ /* 0x000e240000001000 */
[----:B0-----:R-:W-:-:S04]  /*3bb0*/  FFMA R11, R9, R10, -1 ;  /* 0xbf800000090b7423 */ /* 0x001fc8000000000a */
[----:B------:R-:W-:-:S04]  /*3bc0*/  FADD.FTZ R11, -R11, -RZ ;  /* 0x800000ff0b0b7221 */ /* 0x000fc80000010100 */
[CCC-:B------:R-:W-:Y:S01]  /*3bd0*/  FFMA.RM R12, R10.reuse, R11.reuse, R10.reuse ;  /* 0x0000000b0a0c7223 */ /* 0x1c0fe2000000400a */
[----:B------:R-:W-:-:S04]  /*3be0*/  FFMA.RP R11, R10, R11, R10 ;  /* 0x0000000b0a0b7223 */ /* 0x000fc8000000800a */
[C---:B------:R-:W-:Y:S02]  /*3bf0*/  LOP3.LUT R10, R12.reuse, 0x7fffff, RZ, 0xc0, !PT ;  /* 0x007fffff0c0a7812 */ /* 0x040fe400078ec0ff */
[----:B------:R-:W-:Y:S02]  /*3c00*/  FSETP.NEU.FTZ.AND P0, PT, R12, R11, PT ;  /* 0x0000000b0c00720b */ /* 0x000fe40003f1d000 */
[----:B------:R-:W-:Y:S02]  /*3c10*/  LOP3.LUT R11, R10, 0x800000, RZ, 0xfc, !PT ;  /* 0x008000000a0b7812 */ /* 0x000fe400078efcff */
[----:B------:R-:W-:Y:S02]  /*3c20*/  SEL R10, RZ, 0xffffffff, !P0 ;  /* 0xffffffffff0a7807 */ /* 0x000fe40004000000 */
[----:B------:R-:W-:Y:S02]  /*3c30*/  LOP3.LUT R9, R14, R11, RZ, 0xc0, !PT ;  /* 0x0000000b0e097212 */ /* 0x000fe400078ec0ff */
[----:B------:R-:W-:-:S02]  /*3c40*/  IADD3 R10, PT, PT, -R10, RZ, RZ ;  /* 0x000000ff0a0a7210 */ /* 0x000fc40007ffe1ff */
[-C--:B------:R-:W-:Y:S02]  /*3c50*/  SHF.R.U32.HI R9, RZ, R8.reuse, R9 ;  /* 0x00000008ff097219 */ /* 0x080fe40000011609 */
[----:B------:R-:W-:Y:S02]  /*3c60*/  LOP3.LUT P1, RZ, R10, R8, R11, 0xf8, !PT ;  /* 0x000000080aff7212 */ /* 0x000fe4000782f80b */
[C---:B------:R-:W-:Y:S02]  /*3c70*/  LOP3.LUT P0, RZ, R9.reuse, 0x1, RZ, 0xc0, !PT ;  /* 0x0000000109ff7812 */ /* 0x040fe4000780c0ff */
[----:B------:R-:W-:-:S04]  /*3c80*/  LOP3.LUT P2, RZ, R9, 0x2, RZ, 0xc0, !PT ;  /* 0x0000000209ff7812 */ /* 0x000fc8000784c0ff */
[----:B------:R-:W-:Y:S02]  /*3c90*/  PLOP3.LUT P0, PT, P0, P1, P2, 0xe0, 0x0 ;  /* 0x000000000000781c */ /* 0x000fe40000703c20 */
[----:B------:R-:W-:Y:S02]  /*3ca0*/  LOP3.LUT P1, RZ, R4, 0x7fffff, RZ, 0xc0, !PT ;  /* 0x007fffff04ff7812 */ /* 0x000fe4000782c0ff */
[----:B------:R-:W-:-:S04]  /*3cb0*/  SEL R8, RZ, 0x1, !P0 ;  /* 0x00000001ff087807 */ /* 0x000fc80004000000 */
[----:B------:R-:W-:-:S04]  /*3cc0*/  IADD3 R8, PT, PT, -R8, RZ, RZ ;  /* 0x000000ff08087210 */ /* 0x000fc80007ffe1ff */
[----:B------:R-:W-:Y:S02]  /*3cd0*/  ISETP.GE.AND P0, PT, R8, RZ, PT ;  /* 0x000000ff0800720c */ /* 0x000fe40003f06270 */
[----:B------:R-:W-:-:S04]  /*3ce0*/  IADD3 R8, PT, PT, R7, -0xfc, RZ ;  /* 0xffffff0407087810 */ /* 0x000fc80007ffe0ff */
[----:B------:R-:W-:-:S07]  /*3cf0*/  SHF.R.U32.HI R7, RZ, R8, R11 ;  /* 0x00000008ff077219 */ /* 0x000fce000001160b */
[----:B------:R-:W-:-:S05]  /*3d00*/  @!P0 VIADD R7, R7, 0x1 ;  /* 0x0000000107078836 */ /* 0x000fca0000000000 */
[----:B------:R-:W-:-:S04]  /*3d10*/  @!P1 SHF.L.U32 R7, R7, 0x1, RZ ;  /* 0x0000000107079819 */ /* 0x000fc800000006ff */
[----:B------:R-:W-:Y:S01]  /*3d20*/  LOP3.LUT R7, R7, 0x80000000, R4, 0xf8, !PT ;  /* 0x8000000007077812 */ /* 0x000fe200078ef804 */
[----:B------:R-:W-:Y:S06]  /*3d30*/  BRA `(.L_x_50) ;  /* 0x0000000000047947 */ /* 0x000fec0003800000 */
.L_x_51:
[----:B------:R0:W1:Y:S02]  /*3d40*/  MUFU.RCP R7, R4 ;  /* 0x0000000400077308 */ /* 0x0000640000001000 */
.L_x_50:
[----:B0123--:R-:W-:Y:S01]  /*3d50*/  MOV R4, R7 ;  /* 0x0000000700047202 */ /* 0x00ffe20000000f00 */
[----:B------:R-:W-:-:S04]  /*3d60*/  HFMA2 R7, -RZ, RZ, 0, 0 ;  /* 0x00000000ff077431 */ /* 0x000fc800000001ff */
[----:B------:R-:W-:Y:S05]  /*3d70*/  RET.REL.NODEC R6 `(_ZN8pygpukit3ops5paged25paged_attention_v1_kernelEPK6__halfS4_S4_PKiS6_PS2_iiiiiif) ;  /* 0xffffffc006a07950 */ /* 0x000fea0003c3ffff */
.L_x_52:
        /* <DEDUP_REMOVED lines=16> */
.L_x_53:


//--------------------- .nv.shared._ZN8pygpukit3ops5paged24reshape_and_cache_kernelEPK6__halfS4_PS2_S5_PKiiiii --------------------------
	.section	.nv.shared._ZN8pygpukit3ops5paged24reshape_and_cache_kernelEPK6__halfS4_PS2_S5_PKiiiii,"aw",@nobits
	.sectionflags	@""
	.align	16
	.zero		1024


//--------------------- .nv.shared.reserved.0     --------------------------
	.section	.nv.shared.reserved.0,"aw",@nobits
	.weak		__nv_reservedSMEM_offset_0_alias
	.size		__nv_reservedSMEM_offset_0_alias, 0, 64
	.other		__nv_reservedSMEM_offset_0_alias,@"STO_CUDA_RESERVED_SHARED STV_DEFAULT"
__nv_reservedSMEM_offset_0_alias:
	.zero		0
	.zero		64


//--------------------- .nv.shared._ZN8pygpukit3ops5paged26copy_to_paged_cache_kernelEPK6__halfS4_PS2_S5_PKiiiii --------------------------
	.section	.nv.shared._ZN8pygpukit3ops5paged26copy_to_paged_cache_kernelEPK6__halfS4_PS2_S5_PKiiiii,"aw",@nobits
	.sectionflags	@""
	.align	16
	.zero		1024


//--------------------- .nv.shared._ZN8pygpukit3ops5paged25paged_attention_v1_kernelEPK6__halfS4_S4_PKiS6_PS2_iiiiiif --------------------------
	.section	.nv.shared._ZN8pygpukit3ops5paged25paged_attention_v1_kernelEPK6__halfS4_S4_PKiS6_PS2_iiiiiif,"aw",@nobits
	.sectionflags	@""
	.align	16
.nv.shared._ZN8pygpukit3ops5paged25paged_attention_v1_kernelEPK6__halfS4_S4_PKiS6_PS2_iiiiiif:
	.zero		1280


//--------------------- .nv.constant0._ZN8pygpukit3ops5paged24reshape_and_cache_kernelEPK6__halfS4_PS2_S5_PKiiiii --------------------------
	.section	.nv.constant0._ZN8pygpukit3ops5paged24reshape_and_cache_kernelEPK6__halfS4_PS2_S5_PKiiiii,"a",@progbits
	.sectionflags	@""
	.align	4
.nv.constant0._ZN8pygpukit3ops5paged24reshape_and_cache_kernelEPK6__halfS4_PS2_S5_PKiiiii:
	.zero		952


//--------------------- .nv.constant0._ZN8pygpukit3ops5paged26copy_to_paged_cache_kernelEPK6__halfS4_PS2_S5_PKiiiii --------------------------
	.section	.nv.constant0._ZN8pygpukit3ops5paged26copy_to_paged_cache_kernelEPK6__halfS4_PS2_S5_PKiiiii,"a",@progbits
	.sectionflags	@""
	.align	4
.nv.constant0._ZN8pygpukit3ops5paged26copy_to_paged_cache_kernelEPK6__halfS4_PS2_S5_PKiiiii:
	.zero		952


//--------------------- .nv.constant0._ZN8pygpukit3ops5paged25paged_attention_v1_kernelEPK6__halfS4_S4_PKiS6_PS2_iiiiiif --------------------------
	.section	.nv.constant0._ZN8pygpukit3ops5paged25paged_attention_v1_kernelEPK6__halfS4_S4_PKiS6_PS2_iiiiiif,"a",@progbits
	.sectionflags	@""
	.align	4
.nv.constant0._ZN8pygpukit3ops5paged25paged_attention_v1_kernelEPK6__halfS4_S4_PKiS6_PS2_iiiiiif:
	.zero		972


//--------------------- SYMBOLS --------------------------

	.type		.nv.reservedSmem.offset0,@object
	.size		.nv.reservedSmem.offset0,0x4
	.type		.nv.reservedSmem.cap,@object
	.size		.nv.reservedSmem.cap,0x4
